//
// Generated by NVIDIA NVVM Compiler
//
// Compiler Build ID: CL-36424714
// Cuda compilation tools, release 13.0, V13.0.88
// Based on NVVM 20.0.0
//

.version 9.0
.target sm_100
.address_size 64

	// .globl	_Z4ornlPjP17curandStateXORWOW
.global .align 4 .b8 precalc_xorwow_matrix[102400];
.global .align 4 .b8 precalc_xorwow_offset_matrix[102400];
.global .align 4 .b8 mrg32k3aM1[2304];
.global .align 4 .b8 mrg32k3aM2[2304];
.global .align 4 .b8 mrg32k3aM1SubSeq[2016];
.global .align 4 .b8 mrg32k3aM2SubSeq[2016];
.global .align 4 .b8 mrg32k3aM1Seq[2304];
.global .align 4 .b8 mrg32k3aM2Seq[2304];
.const .align 8 .b8 __cr_lgamma_table[72];
// _ZZ4ornlPjP17curandStateXORWOWE5count has been demoted

.visible .entry _Z4ornlPjP17curandStateXORWOW(
	.param .u64 .ptr .align 1 _Z4ornlPjP17curandStateXORWOW_param_0,
	.param .u64 .ptr .align 1 _Z4ornlPjP17curandStateXORWOW_param_1
)
{
	.reg .pred 	%p<35>;
	.reg .b32 	%r<664>;
	.reg .b32 	%f<25>;
	.reg .b64 	%rd<20>;
	// demoted variable
	.shared .align 4 .b8 _ZZ4ornlPjP17curandStateXORWOWE5count[1024];
	ld.param.u64 	%rd8, [_Z4ornlPjP17curandStateXORWOW_param_0];
	ld.param.u64 	%rd9, [_Z4ornlPjP17curandStateXORWOW_param_1];
	mov.u32 	%r1, %tid.x;
	mov.u32 	%r2, %ntid.x;
	mov.u32 	%r254, %ctaid.x;
	mad.lo.s32 	%r3, %r2, %r254, %r1;
	setp.gt.u32 	%p1, %r3, 999;
	@%p1 bra 	$L__BB0_59;
	cvta.to.global.u64 	%rd10, %rd9;
	cvt.u64.u32 	%rd19, %r3;
	mul.wide.u32 	%rd11, %r3, 48;
	add.s64 	%rd2, %rd10, %rd11;
	xor.b32  	%r257, %r3, -1429050551;
	mul.lo.s32 	%r4, %r257, 1099087573;
	add.s32 	%r258, %r4, -638133224;
	add.s32 	%r554, %r4, 123456789;
	st.global.v2.u32 	[%rd2], {%r258, %r554};
	xor.b32  	%r553, %r4, 362436069;
	mov.b32 	%r552, -123459836;
	st.global.v2.u32 	[%rd2+8], {%r553, %r552};
	add.s32 	%r550, %r4, 5783321;
	mov.b32 	%r551, -589760388;
	st.global.v2.u32 	[%rd2+16], {%r551, %r550};
	setp.eq.s32 	%p2, %r3, 0;
	@%p2 bra 	$L__BB0_43;
	mov.b32 	%r536, 0;
	mov.b32 	%r552, -123459836;
	mov.b32 	%r551, -589760388;
	mov.u64 	%rd13, precalc_xorwow_matrix;
$L__BB0_3:
	and.b64  	%rd4, %rd19, 3;
	setp.eq.s64 	%p3, %rd4, 0;
	@%p3 bra 	$L__BB0_42;
	mul.wide.u32 	%rd12, %r536, 3200;
	add.s64 	%rd5, %rd13, %rd12;
	cvt.u32.u64 	%r14, %rd4;
	mov.b32 	%r537, 0;
$L__BB0_5:
	mov.b32 	%r550, 0;
	mov.u32 	%r551, %r550;
	mov.u32 	%r552, %r550;
	mov.u32 	%r553, %r550;
	mov.u32 	%r554, %r550;
	mov.u32 	%r543, %r550;
$L__BB0_6:
	mul.wide.u32 	%rd14, %r543, 4;
	add.s64 	%rd15, %rd2, %rd14;
	ld.global.u32 	%r22, [%rd15+4];
	shl.b32 	%r23, %r543, 5;
	mov.b32 	%r549, 0;
$L__BB0_7:
	.pragma "nounroll";
	shr.u32 	%r265, %r22, %r549;
	and.b32  	%r266, %r265, 1;
	setp.eq.b32 	%p4, %r266, 1;
	not.pred 	%p5, %p4;
	add.s32 	%r267, %r23, %r549;
	mul.lo.s32 	%r268, %r267, 5;
	mul.wide.u32 	%rd16, %r268, 4;
	add.s64 	%rd6, %rd5, %rd16;
	@%p5 bra 	$L__BB0_9;
	ld.global.u32 	%r269, [%rd6];
	xor.b32  	%r554, %r554, %r269;
	ld.global.u32 	%r270, [%rd6+4];
	xor.b32  	%r553, %r553, %r270;
	ld.global.u32 	%r271, [%rd6+8];
	xor.b32  	%r552, %r552, %r271;
	ld.global.u32 	%r272, [%rd6+12];
	xor.b32  	%r551, %r551, %r272;
	ld.global.u32 	%r273, [%rd6+16];
	xor.b32  	%r550, %r550, %r273;
$L__BB0_9:
	and.b32  	%r275, %r265, 2;
	setp.eq.s32 	%p6, %r275, 0;
	@%p6 bra 	$L__BB0_11;
	ld.global.u32 	%r276, [%rd6+20];
	xor.b32  	%r554, %r554, %r276;
	ld.global.u32 	%r277, [%rd6+24];
	xor.b32  	%r553, %r553, %r277;
	ld.global.u32 	%r278, [%rd6+28];
	xor.b32  	%r552, %r552, %r278;
	ld.global.u32 	%r279, [%rd6+32];
	xor.b32  	%r551, %r551, %r279;
	ld.global.u32 	%r280, [%rd6+36];
	xor.b32  	%r550, %r550, %r280;
$L__BB0_11:
	and.b32  	%r282, %r265, 4;
	setp.eq.s32 	%p7, %r282, 0;
	@%p7 bra 	$L__BB0_13;
	ld.global.u32 	%r283, [%rd6+40];
	xor.b32  	%r554, %r554, %r283;
	ld.global.u32 	%r284, [%rd6+44];
	xor.b32  	%r553, %r553, %r284;
	ld.global.u32 	%r285, [%rd6+48];
	xor.b32  	%r552, %r552, %r285;
	ld.global.u32 	%r286, [%rd6+52];
	xor.b32  	%r551, %r551, %r286;
	ld.global.u32 	%r287, [%rd6+56];
	xor.b32  	%r550, %r550, %r287;
$L__BB0_13:
	and.b32  	%r289, %r265, 8;
	setp.eq.s32 	%p8, %r289, 0;
	@%p8 bra 	$L__BB0_15;
	ld.global.u32 	%r290, [%rd6+60];
	xor.b32  	%r554, %r554, %r290;
	ld.global.u32 	%r291, [%rd6+64];
	xor.b32  	%r553, %r553, %r291;
	ld.global.u32 	%r292, [%rd6+68];
	xor.b32  	%r552, %r552, %r292;
	ld.global.u32 	%r293, [%rd6+72];
	xor.b32  	%r551, %r551, %r293;
	ld.global.u32 	%r294, [%rd6+76];
	xor.b32  	%r550, %r550, %r294;
$L__BB0_15:
	and.b32  	%r296, %r265, 16;
	setp.eq.s32 	%p9, %r296, 0;
	@%p9 bra 	$L__BB0_17;
	ld.global.u32 	%r297, [%rd6+80];
	xor.b32  	%r554, %r554, %r297;
	ld.global.u32 	%r298, [%rd6+84];
	xor.b32  	%r553, %r553, %r298;
	ld.global.u32 	%r299, [%rd6+88];
	xor.b32  	%r552, %r552, %r299;
	ld.global.u32 	%r300, [%rd6+92];
	xor.b32  	%r551, %r551, %r300;
	ld.global.u32 	%r301, [%rd6+96];
	xor.b32  	%r550, %r550, %r301;
$L__BB0_17:
	and.b32  	%r303, %r265, 32;
	setp.eq.s32 	%p10, %r303, 0;
	@%p10 bra 	$L__BB0_19;
	ld.global.u32 	%r304, [%rd6+100];
	xor.b32  	%r554, %r554, %r304;
	ld.global.u32 	%r305, [%rd6+104];
	xor.b32  	%r553, %r553, %r305;
	ld.global.u32 	%r306, [%rd6+108];
	xor.b32  	%r552, %r552, %r306;
	ld.global.u32 	%r307, [%rd6+112];
	xor.b32  	%r551, %r551, %r307;
	ld.global.u32 	%r308, [%rd6+116];
	xor.b32  	%r550, %r550, %r308;
$L__BB0_19:
	and.b32  	%r310, %r265, 64;
	setp.eq.s32 	%p11, %r310, 0;
	@%p11 bra 	$L__BB0_21;
	ld.global.u32 	%r311, [%rd6+120];
	xor.b32  	%r554, %r554, %r311;
	ld.global.u32 	%r312, [%rd6+124];
	xor.b32  	%r553, %r553, %r312;
	ld.global.u32 	%r313, [%rd6+128];
	xor.b32  	%r552, %r552, %r313;
	ld.global.u32 	%r314, [%rd6+132];
	xor.b32  	%r551, %r551, %r314;
	ld.global.u32 	%r315, [%rd6+136];
	xor.b32  	%r550, %r550, %r315;
$L__BB0_21:
	and.b32  	%r317, %r265, 128;
	setp.eq.s32 	%p12, %r317, 0;
	@%p12 bra 	$L__BB0_23;
	ld.global.u32 	%r318, [%rd6+140];
	xor.b32  	%r554, %r554, %r318;
	ld.global.u32 	%r319, [%rd6+144];
	xor.b32  	%r553, %r553, %r319;
	ld.global.u32 	%r320, [%rd6+148];
	xor.b32  	%r552, %r552, %r320;
	ld.global.u32 	%r321, [%rd6+152];
	xor.b32  	%r551, %r551, %r321;
	ld.global.u32 	%r322, [%rd6+156];
	xor.b32  	%r550, %r550, %r322;
$L__BB0_23:
	and.b32  	%r324, %r265, 256;
	setp.eq.s32 	%p13, %r324, 0;
	@%p13 bra 	$L__BB0_25;
	ld.global.u32 	%r325, [%rd6+160];
	xor.b32  	%r554, %r554, %r325;
	ld.global.u32 	%r326, [%rd6+164];
	xor.b32  	%r553, %r553, %r326;
	ld.global.u32 	%r327, [%rd6+168];
	xor.b32  	%r552, %r552, %r327;
	ld.global.u32 	%r328, [%rd6+172];
	xor.b32  	%r551, %r551, %r328;
	ld.global.u32 	%r329, [%rd6+176];
	xor.b32  	%r550, %r550, %r329;
$L__BB0_25:
	and.b32  	%r331, %r265, 512;
	setp.eq.s32 	%p14, %r331, 0;
	@%p14 bra 	$L__BB0_27;
	ld.global.u32 	%r332, [%rd6+180];
	xor.b32  	%r554, %r554, %r332;
	ld.global.u32 	%r333, [%rd6+184];
	xor.b32  	%r553, %r553, %r333;
	ld.global.u32 	%r334, [%rd6+188];
	xor.b32  	%r552, %r552, %r334;
	ld.global.u32 	%r335, [%rd6+192];
	xor.b32  	%r551, %r551, %r335;
	ld.global.u32 	%r336, [%rd6+196];
	xor.b32  	%r550, %r550, %r336;
$L__BB0_27:
	and.b32  	%r338, %r265, 1024;
	setp.eq.s32 	%p15, %r338, 0;
	@%p15 bra 	$L__BB0_29;
	ld.global.u32 	%r339, [%rd6+200];
	xor.b32  	%r554, %r554, %r339;
	ld.global.u32 	%r340, [%rd6+204];
	xor.b32  	%r553, %r553, %r340;
	ld.global.u32 	%r341, [%rd6+208];
	xor.b32  	%r552, %r552, %r341;
	ld.global.u32 	%r342, [%rd6+212];
	xor.b32  	%r551, %r551, %r342;
	ld.global.u32 	%r343, [%rd6+216];
	xor.b32  	%r550, %r550, %r343;
$L__BB0_29:
	and.b32  	%r345, %r265, 2048;
	setp.eq.s32 	%p16, %r345, 0;
	@%p16 bra 	$L__BB0_31;
	ld.global.u32 	%r346, [%rd6+220];
	xor.b32  	%r554, %r554, %r346;
	ld.global.u32 	%r347, [%rd6+224];
	xor.b32  	%r553, %r553, %r347;
	ld.global.u32 	%r348, [%rd6+228];
	xor.b32  	%r552, %r552, %r348;
	ld.global.u32 	%r349, [%rd6+232];
	xor.b32  	%r551, %r551, %r349;
	ld.global.u32 	%r350, [%rd6+236];
	xor.b32  	%r550, %r550, %r350;
$L__BB0_31:
	and.b32  	%r352, %r265, 4096;
	setp.eq.s32 	%p17, %r352, 0;
	@%p17 bra 	$L__BB0_33;
	ld.global.u32 	%r353, [%rd6+240];
	xor.b32  	%r554, %r554, %r353;
	ld.global.u32 	%r354, [%rd6+244];
	xor.b32  	%r553, %r553, %r354;
	ld.global.u32 	%r355, [%rd6+248];
	xor.b32  	%r552, %r552, %r355;
	ld.global.u32 	%r356, [%rd6+252];
	xor.b32  	%r551, %r551, %r356;
	ld.global.u32 	%r357, [%rd6+256];
	xor.b32  	%r550, %r550, %r357;
$L__BB0_33:
	and.b32  	%r359, %r265, 8192;
	setp.eq.s32 	%p18, %r359, 0;
	@%p18 bra 	$L__BB0_35;
	ld.global.u32 	%r360, [%rd6+260];
	xor.b32  	%r554, %r554, %r360;
	ld.global.u32 	%r361, [%rd6+264];
	xor.b32  	%r553, %r553, %r361;
	ld.global.u32 	%r362, [%rd6+268];
	xor.b32  	%r552, %r552, %r362;
	ld.global.u32 	%r363, [%rd6+272];
	xor.b32  	%r551, %r551, %r363;
	ld.global.u32 	%r364, [%rd6+276];
	xor.b32  	%r550, %r550, %r364;
$L__BB0_35:
	and.b32  	%r366, %r265, 16384;
	setp.eq.s32 	%p19, %r366, 0;
	@%p19 bra 	$L__BB0_37;
	ld.global.u32 	%r367, [%rd6+280];
	xor.b32  	%r554, %r554, %r367;
	ld.global.u32 	%r368, [%rd6+284];
	xor.b32  	%r553, %r553, %r368;
	ld.global.u32 	%r369, [%rd6+288];
	xor.b32  	%r552, %r552, %r369;
	ld.global.u32 	%r370, [%rd6+292];
	xor.b32  	%r551, %r551, %r370;
	ld.global.u32 	%r371, [%rd6+296];
	xor.b32  	%r550, %r550, %r371;
$L__BB0_37:
	and.b32  	%r373, %r265, 32768;
	setp.eq.s32 	%p20, %r373, 0;
	@%p20 bra 	$L__BB0_39;
	ld.global.u32 	%r374, [%rd6+300];
	xor.b32  	%r554, %r554, %r374;
	ld.global.u32 	%r375, [%rd6+304];
	xor.b32  	%r553, %r553, %r375;
	ld.global.u32 	%r376, [%rd6+308];
	xor.b32  	%r552, %r552, %r376;
	ld.global.u32 	%r377, [%rd6+312];
	xor.b32  	%r551, %r551, %r377;
	ld.global.u32 	%r378, [%rd6+316];
	xor.b32  	%r550, %r550, %r378;
$L__BB0_39:
	add.s32 	%r549, %r549, 16;
	setp.ne.s32 	%p21, %r549, 32;
	@%p21 bra 	$L__BB0_7;
	mad.lo.s32 	%r379, %r543, -31, %r23;
	add.s32 	%r543, %r379, 1;
	setp.ne.s32 	%p22, %r543, 5;
	@%p22 bra 	$L__BB0_6;
	st.global.u32 	[%rd2+4], %r554;
	st.global.u32 	[%rd2+8], %r553;
	st.global.u32 	[%rd2+12], %r552;
	st.global.u32 	[%rd2+16], %r551;
	st.global.u32 	[%rd2+20], %r550;
	add.s32 	%r537, %r537, 1;
	setp.lt.u32 	%p23, %r537, %r14;
	@%p23 bra 	$L__BB0_5;
$L__BB0_42:
	shr.u64 	%rd7, %rd19, 2;
	add.s32 	%r536, %r536, 1;
	setp.gt.u64 	%p24, %rd19, 3;
	mov.u64 	%rd19, %rd7;
	@%p24 bra 	$L__BB0_3;
$L__BB0_43:
	mov.b32 	%r642, 0;
	st.global.v2.u32 	[%rd2+24], {%r642, %r642};
	st.global.u32 	[%rd2+32], %r642;
	mov.b64 	%rd17, 0;
	st.global.u64 	[%rd2+40], %rd17;
	add.s32 	%r641, %r4, -637770787;
	mov.b32 	%r640, -637770787;
$L__BB0_44:
	shr.u32 	%r382, %r554, 2;
	xor.b32  	%r383, %r382, %r554;
	shl.b32 	%r384, %r550, 4;
	shl.b32 	%r385, %r383, 1;
	xor.b32  	%r386, %r385, %r384;
	xor.b32  	%r387, %r386, %r383;
	xor.b32  	%r388, %r387, %r550;
	add.s32 	%r389, %r388, %r641;
	cvt.rn.f32.u32 	%f1, %r389;
	fma.rn.f32 	%f2, %f1, 0f2F800000, 0f2F000000;
	shr.u32 	%r390, %r553, 2;
	xor.b32  	%r391, %r390, %r553;
	shl.b32 	%r392, %r388, 4;
	shl.b32 	%r393, %r391, 1;
	xor.b32  	%r394, %r393, %r392;
	xor.b32  	%r395, %r394, %r391;
	xor.b32  	%r396, %r395, %r388;
	add.s32 	%r397, %r641, %r396;
	add.s32 	%r398, %r397, 362437;
	cvt.rn.f32.u32 	%f3, %r398;
	fma.rn.f32 	%f4, %f3, 0f2F800000, 0f2F000000;
	mul.f32 	%f5, %f4, %f4;
	fma.rn.f32 	%f6, %f2, %f2, %f5;
	cvt.rzi.s32.f32 	%r399, %f6;
	shr.u32 	%r400, %r552, 2;
	xor.b32  	%r401, %r400, %r552;
	shl.b32 	%r402, %r396, 4;
	shl.b32 	%r403, %r401, 1;
	xor.b32  	%r404, %r403, %r402;
	xor.b32  	%r405, %r404, %r401;
	xor.b32  	%r406, %r405, %r396;
	add.s32 	%r407, %r641, %r406;
	add.s32 	%r408, %r407, 724874;
	cvt.rn.f32.u32 	%f7, %r408;
	fma.rn.f32 	%f8, %f7, 0f2F800000, 0f2F000000;
	shr.u32 	%r409, %r551, 2;
	xor.b32  	%r410, %r409, %r551;
	shl.b32 	%r411, %r406, 4;
	shl.b32 	%r412, %r410, 1;
	xor.b32  	%r413, %r412, %r411;
	xor.b32  	%r414, %r413, %r410;
	xor.b32  	%r554, %r414, %r406;
	add.s32 	%r415, %r641, %r554;
	add.s32 	%r416, %r415, 1087311;
	cvt.rn.f32.u32 	%f9, %r416;
	fma.rn.f32 	%f10, %f9, 0f2F800000, 0f2F000000;
	mul.f32 	%f11, %f10, %f10;
	fma.rn.f32 	%f12, %f8, %f8, %f11;
	cvt.rzi.s32.f32 	%r417, %f12;
	add.s32 	%r418, %r399, %r417;
	shr.u32 	%r419, %r550, 2;
	xor.b32  	%r420, %r419, %r550;
	shl.b32 	%r421, %r554, 4;
	shl.b32 	%r422, %r420, 1;
	xor.b32  	%r423, %r422, %r421;
	xor.b32  	%r424, %r423, %r420;
	xor.b32  	%r553, %r424, %r554;
	add.s32 	%r425, %r641, %r553;
	add.s32 	%r426, %r425, 1449748;
	cvt.rn.f32.u32 	%f13, %r426;
	fma.rn.f32 	%f14, %f13, 0f2F800000, 0f2F000000;
	shr.u32 	%r427, %r388, 2;
	xor.b32  	%r428, %r427, %r388;
	shl.b32 	%r429, %r553, 4;
	shl.b32 	%r430, %r428, 1;
	xor.b32  	%r431, %r430, %r429;
	xor.b32  	%r432, %r431, %r428;
	xor.b32  	%r552, %r432, %r553;
	add.s32 	%r433, %r641, %r552;
	add.s32 	%r434, %r433, 1812185;
	cvt.rn.f32.u32 	%f15, %r434;
	fma.rn.f32 	%f16, %f15, 0f2F800000, 0f2F000000;
	mul.f32 	%f17, %f16, %f16;
	fma.rn.f32 	%f18, %f14, %f14, %f17;
	cvt.rzi.s32.f32 	%r435, %f18;
	add.s32 	%r436, %r418, %r435;
	shr.u32 	%r437, %r396, 2;
	xor.b32  	%r438, %r437, %r396;
	shl.b32 	%r439, %r552, 4;
	shl.b32 	%r440, %r438, 1;
	xor.b32  	%r441, %r440, %r439;
	xor.b32  	%r442, %r441, %r438;
	xor.b32  	%r551, %r442, %r552;
	add.s32 	%r443, %r641, %r551;
	add.s32 	%r444, %r443, 2174622;
	cvt.rn.f32.u32 	%f19, %r444;
	fma.rn.f32 	%f20, %f19, 0f2F800000, 0f2F000000;
	shr.u32 	%r445, %r406, 2;
	xor.b32  	%r446, %r445, %r406;
	shl.b32 	%r447, %r551, 4;
	shl.b32 	%r448, %r446, 1;
	xor.b32  	%r449, %r448, %r447;
	xor.b32  	%r450, %r449, %r446;
	xor.b32  	%r550, %r450, %r551;
	add.s32 	%r451, %r641, %r550;
	add.s32 	%r452, %r451, 2537059;
	cvt.rn.f32.u32 	%f21, %r452;
	fma.rn.f32 	%f22, %f21, 0f2F800000, 0f2F000000;
	mul.f32 	%f23, %f22, %f22;
	fma.rn.f32 	%f24, %f20, %f20, %f23;
	cvt.rzi.s32.f32 	%r453, %f24;
	add.s32 	%r454, %r436, %r453;
	sub.s32 	%r455, %r642, %r454;
	add.s32 	%r642, %r455, 4;
	add.s32 	%r641, %r641, 2899496;
	add.s32 	%r640, %r640, 2899496;
	setp.ne.s32 	%p25, %r640, 87103213;
	@%p25 bra 	$L__BB0_44;
	st.global.v2.u32 	[%rd2+8], {%r553, %r552};
	st.global.v2.u32 	[%rd2+16], {%r551, %r550};
	add.s32 	%r456, %r4, 86740776;
	st.global.v2.u32 	[%rd2], {%r456, %r554};
	shl.b32 	%r457, %r1, 2;
	mov.u32 	%r458, _ZZ4ornlPjP17curandStateXORWOWE5count;
	add.s32 	%r459, %r458, %r457;
	st.shared.u32 	[%r459], %r642;
	bar.sync 	0;
	setp.ne.s32 	%p26, %r1, 0;
	@%p26 bra 	$L__BB0_59;
	and.b32  	%r221, %r2, 15;
	setp.lt.u32 	%p27, %r2, 16;
	mov.b32 	%r655, 0;
	mov.u32 	%r663, %r655;
	@%p27 bra 	$L__BB0_49;
	and.b32  	%r655, %r2, 2032;
	add.s32 	%r648, %r458, 32;
	and.b32  	%r465, %r2, -16;
	neg.s32 	%r649, %r465;
	mov.b32 	%r663, 0;
$L__BB0_48:
	.pragma "nounroll";
	ld.shared.u32 	%r466, [%r648+-32];
	add.s32 	%r467, %r466, %r663;
	ld.shared.u32 	%r468, [%r648+-28];
	add.s32 	%r469, %r468, %r467;
	ld.shared.u32 	%r470, [%r648+-24];
	add.s32 	%r471, %r470, %r469;
	ld.shared.u32 	%r472, [%r648+-20];
	add.s32 	%r473, %r472, %r471;
	ld.shared.u32 	%r474, [%r648+-16];
	add.s32 	%r475, %r474, %r473;
	ld.shared.u32 	%r476, [%r648+-12];
	add.s32 	%r477, %r476, %r475;
	ld.shared.u32 	%r478, [%r648+-8];
	add.s32 	%r479, %r478, %r477;
	ld.shared.u32 	%r480, [%r648+-4];
	add.s32 	%r481, %r480, %r479;
	ld.shared.u32 	%r482, [%r648];
	add.s32 	%r483, %r482, %r481;
	ld.shared.u32 	%r484, [%r648+4];
	add.s32 	%r485, %r484, %r483;
	ld.shared.u32 	%r486, [%r648+8];
	add.s32 	%r487, %r486, %r485;
	ld.shared.u32 	%r488, [%r648+12];
	add.s32 	%r489, %r488, %r487;
	ld.shared.u32 	%r490, [%r648+16];
	add.s32 	%r491, %r490, %r489;
	ld.shared.u32 	%r492, [%r648+20];
	add.s32 	%r493, %r492, %r491;
	ld.shared.u32 	%r494, [%r648+24];
	add.s32 	%r495, %r494, %r493;
	ld.shared.u32 	%r496, [%r648+28];
	add.s32 	%r663, %r496, %r495;
	add.s32 	%r649, %r649, 16;
	add.s32 	%r648, %r648, 64;
	setp.ne.s32 	%p28, %r649, 0;
	@%p28 bra 	$L__BB0_48;
$L__BB0_49:
	setp.eq.s32 	%p29, %r221, 0;
	@%p29 bra 	$L__BB0_58;
	and.b32  	%r233, %r2, 7;
	setp.lt.u32 	%p30, %r221, 8;
	@%p30 bra 	$L__BB0_52;
	shl.b32 	%r498, %r655, 2;
	add.s32 	%r500, %r458, %r498;
	ld.shared.u32 	%r501, [%r500];
	add.s32 	%r502, %r501, %r663;
	ld.shared.u32 	%r503, [%r500+4];
	add.s32 	%r504, %r503, %r502;
	ld.shared.u32 	%r505, [%r500+8];
	add.s32 	%r506, %r505, %r504;
	ld.shared.u32 	%r507, [%r500+12];
	add.s32 	%r508, %r507, %r506;
	ld.shared.u32 	%r509, [%r500+16];
	add.s32 	%r510, %r509, %r508;
	ld.shared.u32 	%r511, [%r500+20];
	add.s32 	%r512, %r511, %r510;
	ld.shared.u32 	%r513, [%r500+24];
	add.s32 	%r514, %r513, %r512;
	ld.shared.u32 	%r515, [%r500+28];
	add.s32 	%r663, %r515, %r514;
	add.s32 	%r655, %r655, 8;
$L__BB0_52:
	setp.eq.s32 	%p31, %r233, 0;
	@%p31 bra 	$L__BB0_58;
	and.b32  	%r239, %r2, 3;
	setp.lt.u32 	%p32, %r233, 4;
	@%p32 bra 	$L__BB0_55;
	shl.b32 	%r517, %r655, 2;
	add.s32 	%r519, %r458, %r517;
	ld.shared.u32 	%r520, [%r519];
	add.s32 	%r521, %r520, %r663;
	ld.shared.u32 	%r522, [%r519+4];
	add.s32 	%r523, %r522, %r521;
	ld.shared.u32 	%r524, [%r519+8];
	add.s32 	%r525, %r524, %r523;
	ld.shared.u32 	%r526, [%r519+12];
	add.s32 	%r663, %r526, %r525;
	add.s32 	%r655, %r655, 4;
$L__BB0_55:
	setp.eq.s32 	%p33, %r239, 0;
	@%p33 bra 	$L__BB0_58;
	shl.b32 	%r527, %r655, 2;
	add.s32 	%r661, %r458, %r527;
	neg.s32 	%r660, %r239;
$L__BB0_57:
	.pragma "nounroll";
	ld.shared.u32 	%r529, [%r661];
	add.s32 	%r663, %r529, %r663;
	add.s32 	%r661, %r661, 4;
	add.s32 	%r660, %r660, 1;
	setp.ne.s32 	%p34, %r660, 0;
	@%p34 bra 	$L__BB0_57;
$L__BB0_58:
	cvta.to.global.u64 	%rd18, %rd8;
	atom.global.add.u32 	%r530, [%rd18], %r663;
$L__BB0_59:
	ret;

}


// ===== COMPILED SASS (sm_100) =====

	.target	sm_100

	.elftype	@"ET_EXEC"


//--------------------- .note.nv.tkinfo           --------------------------
	.section	.note.nv.tkinfo,"",@"SHT_NOTE"
	.sectionflags	@"SHF_NOTE_NV_TKINFO"
	.tkinfo
        /*0018*/ 	.word	0x00000002
        /*0030*/ 	.string	""
        /*0030*/ 	.string	"ptxas"
        /*0030*/ 	.string	"Cuda compilation tools, release 13.0, V13.0.88"
        /*0030*/ 	.string	"Build cuda_13.0.r13.0/compiler.36424714_0"
        /*0030*/ 	.string	"-arch sm_100 -m 64 "



//--------------------- .note.nv.cuinfo           --------------------------
	.section	.note.nv.cuinfo,"",@"SHT_NOTE"
	.sectionflags	@"SHF_NOTE_NV_CUINFO"
        /*0018*/ 	.short	0x0002
        /*001a*/ 	.short	0x0064
        /*001c*/ 	.short	0x0082
	.zero		2


//--------------------- .nv.info                  --------------------------
	.section	.nv.info,"",@"SHT_CUDA_INFO"
	.align	4


	//----- nvinfo : EIATTR_REGCOUNT
	.align		4
        /*0000*/ 	.byte	0x04, 0x2f
        /*0002*/ 	.short	(.L_10 - .L_9)
	.align		4
.L_9:
        /*0004*/ 	.word	index@(_Z4ornlPjP17curandStateXORWOW)
        /*0008*/ 	.word	0x0000001f


	//----- nvinfo : EIATTR_FRAME_SIZE
	.align		4
.L_10:
        /*000c*/ 	.byte	0x04, 0x11
        /*000e*/ 	.short	(.L_12 - .L_11)
	.align		4
.L_11:
        /*0010*/ 	.word	index@(_Z4ornlPjP17curandStateXORWOW)
        /*0014*/ 	.word	0x00000000


	//----- nvinfo : EIATTR_MIN_STACK_SIZE
	.align		4
.L_12:
        /*0018*/ 	.byte	0x04, 0x12
        /*001a*/ 	.short	(.L_14 - .L_13)
	.align		4
.L_13:
        /*001c*/ 	.word	index@(_Z4ornlPjP17curandStateXORWOW)
        /*0020*/ 	.word	0x00000000
.L_14:


//--------------------- .nv.compat                --------------------------
	.section	.nv.compat,"",@"SHT_CUDA_COMPAT_INFO"
	.align	4
        /*0000*/ 	.byte	0x02, 0x09, 0x00, 0x00, 0x02, 0x02, 0x01, 0x00, 0x02, 0x05, 0x05, 0x00, 0x03, 0x07, 0x01, 0x01
        /*0010*/ 	.byte	0x02, 0x03, 0x00, 0x00, 0x02, 0x06, 0x01, 0x00, 0x04, 0x0b, 0x08, 0x00, 0x09, 0x00, 0x00, 0x00
        /*0020*/ 	.byte	0x00, 0x00, 0x00, 0x00


//--------------------- .nv.info._Z4ornlPjP17curandStateXORWOW --------------------------
	.section	.nv.info._Z4ornlPjP17curandStateXORWOW,"",@"SHT_CUDA_INFO"
	.sectionflags	@""
	.align	4


	//----- nvinfo : EIATTR_CUDA_API_VERSION
	.align		4
        /*0000*/ 	.byte	0x04, 0x37
        /*0002*/ 	.short	(.L_16 - .L_15)
.L_15:
        /*0004*/ 	.word	0x00000082


	//----- nvinfo : EIATTR_KPARAM_INFO
	.align		4
.L_16:
        /*0008*/ 	.byte	0x04, 0x17
        /*000a*/ 	.short	(.L_18 - .L_17)
.L_17:
        /*000c*/ 	.word	0x00000000
        /*0010*/ 	.short	0x0001
        /*0012*/ 	.short	0x0008
        /*0014*/ 	.byte	0x00, 0xf5, 0x21, 0x00


	//----- nvinfo : EIATTR_KPARAM_INFO
	.align		4
.L_18:
        /*0018*/ 	.byte	0x04, 0x17
        /*001a*/ 	.short	(.L_20 - .L_19)
.L_19:
        /*001c*/ 	.word	0x00000000
        /*0020*/ 	.short	0x0000
        /*0022*/ 	.short	0x0000
        /*0024*/ 	.byte	0x00, 0xf5, 0x21, 0x00


	//----- nvinfo : EIATTR_SPARSE_MMA_MASK
	.align		4
.L_20:
        /*0028*/ 	.byte	0x03, 0x50
        /*002a*/ 	.short	0x0000


	//----- nvinfo : EIATTR_MAXREG_COUNT
	.align		4
        /*002c*/ 	.byte	0x03, 0x1b
        /*002e*/ 	.short	0x00ff


	//----- nvinfo : EIATTR_NUM_BARRIERS
	.align		4
        /*0030*/ 	.byte	0x02, 0x4c
        /*0032*/ 	.byte	0x01
	.zero		1


	//----- nvinfo : EIATTR_MERCURY_ISA_VERSION
	.align		4
        /*0034*/ 	.byte	0x03, 0x5f
        /*0036*/ 	.short	0x0101


	//----- nvinfo : EIATTR_VRC_CTA_INIT_COUNT
	.align		4
        /*0038*/ 	.byte	0x02, 0x4a
	.zero		1
	.zero		1


	//----- nvinfo : EIATTR_EXIT_INSTR_OFFSETS
	.align		4
        /*003c*/ 	.byte	0x04, 0x1c
        /*003e*/ 	.short	(.L_22 - .L_21)


	//   ....[0]....
.L_21:
        /*0040*/ 	.word	0x00000060


	//   ....[1]....
        /*0044*/ 	.word	0x000016a0


	//   ....[2]....
        /*0048*/ 	.word	0x00001a70


	//----- nvinfo : EIATTR_CRS_STACK_SIZE
	.align		4
.L_22:
        /*004c*/ 	.byte	0x04, 0x1e
        /*004e*/ 	.short	(.L_24 - .L_23)
.L_23:
        /*0050*/ 	.word	0x00000000


	//----- nvinfo : EIATTR_CBANK_PARAM_SIZE
	.align		4
.L_24:
        /*0054*/ 	.byte	0x03, 0x19
        /*0056*/ 	.short	0x0010


	//----- nvinfo : EIATTR_PARAM_CBANK
	.align		4
        /*0058*/ 	.byte	0x04, 0x0a
        /*005a*/ 	.short	(.L_26 - .L_25)
	.align		4
.L_25:
        /*005c*/ 	.word	index@(.nv.constant0._Z4ornlPjP17curandStateXORWOW)
        /*0060*/ 	.short	0x0380
        /*0062*/ 	.short	0x0010


	//----- nvinfo : EIATTR_SW_WAR
	.align		4
.L_26:
        /*0064*/ 	.byte	0x04, 0x36
        /*0066*/ 	.short	(.L_28 - .L_27)
.L_27:
        /*0068*/ 	.word	0x00000008
.L_28:


//--------------------- .nv.callgraph             --------------------------
	.section	.nv.callgraph,"",@"SHT_CUDA_CALLGRAPH"
	.align	4
	.sectionentsize	8
	.align		4
        /*0000*/ 	.word	0x00000000
	.align		4
        /*0004*/ 	.word	0xffffffff
	.align		4
        /*0008*/ 	.word	0x00000000
	.align		4
        /*000c*/ 	.word	0xfffffffe
	.align		4
        /*0010*/ 	.word	0x00000000
	.align		4
        /*0014*/ 	.word	0xfffffffd
	.align		4
        /*0018*/ 	.word	0x00000000
	.align		4
        /*001c*/ 	.word	0xfffffffc


//--------------------- .nv.constant4             --------------------------
	.section	.nv.constant4,"a",@progbits
	.align	8
	.align		8
.nv.constant4:
        /*0000*/ 	.dword	precalc_xorwow_matrix
	.align		8
        /*0008*/ 	.dword	precalc_xorwow_offset_matrix
	.align		8
        /*0010*/ 	.dword	mrg32k3aM1
	.align		8
        /*0018*/ 	.dword	mrg32k3aM2
	.align		8
        /*0020*/ 	.dword	mrg32k3aM1SubSeq
	.align		8
        /*0028*/ 	.dword	mrg32k3aM2SubSeq
	.align		8
        /*0030*/ 	.dword	mrg32k3aM1Seq
	.align		8
        /*0038*/ 	.dword	mrg32k3aM2Seq


//--------------------- .nv.constant3             --------------------------
	.section	.nv.constant3,"a",@progbits
	.align	8
.nv.constant3:
	.type		__cr_lgamma_table,@object
	.size		__cr_lgamma_table,(.L_8 - __cr_lgamma_table)
__cr_lgamma_table:
        /*0000*/ 	.byte	0x00, 0x00, 0x00, 0x00, 0x00, 0x00, 0x00, 0x00, 0x00, 0x00, 0x00, 0x00, 0x00, 0x00, 0x00, 0x00
        /*0010*/ 	.byte	0xef, 0x39, 0xfa, 0xfe, 0x42, 0x2e, 0xe6, 0x3f, 0x02, 0x20, 0x2a, 0xfa, 0x0b, 0xab, 0xfc, 0x3f
        /*0020*/ 	.byte	0xf9, 0x2c, 0x92, 0x7c, 0xa7, 0x6c, 0x09, 0x40, 0xc9, 0x79, 0x44, 0x3c, 0x64, 0x26, 0x13, 0x40
        /*0030*/ 	.byte	0xca, 0x01, 0xcf, 0x3a, 0x27, 0x51, 0x1a, 0x40, 0x30, 0xcc, 0x2d, 0xf3, 0xe1, 0x0c, 0x21, 0x40
        /*0040*/ 	.byte	0x0d, 0xb7, 0xfc, 0x82, 0x8e, 0x35, 0x25, 0x40
.L_8:


//--------------------- .text._Z4ornlPjP17curandStateXORWOW --------------------------
	.section	.text._Z4ornlPjP17curandStateXORWOW,"ax",@progbits
	.align	128
        .global         _Z4ornlPjP17curandStateXORWOW
        .type           _Z4ornlPjP17curandStateXORWOW,@function
        .size           _Z4ornlPjP17curandStateXORWOW,(.L_x_15 - _Z4ornlPjP17curandStateXORWOW)
        .other          _Z4ornlPjP17curandStateXORWOW,@"STO_CUDA_ENTRY STV_DEFAULT"
_Z4ornlPjP17curandStateXORWOW:
.text._Z4ornlPjP17curandStateXORWOW:
[----:B------:R-:W-:Y:S01]  /*0000*/  LDC R1, c[0x0][0x37c] ;  /* 0x0000df00ff017b82 */ /* 0x000fe20000000800 */
[----:B------:R-:W0:Y:S07]  /*0010*/  S2R R11, SR_TID.X ;  /* 0x00000000000b7919 */ /* 0x000e2e0000002100 */
[----:B------:R-:W0:Y:S08]  /*0020*/  S2UR UR4, SR_CTAID.X ;  /* 0x00000000000479c3 */ /* 0x000e300000002500 */
[----:B------:R-:W0:Y:S02]  /*0030*/  LDC R0, c[0x0][0x360] ;  /* 0x0000d800ff007b82 */ /* 0x000e240000000800 */
[----:B0-----:R-:W-:-:S05]  /*0040*/  IMAD R11, R0, UR4, R11 ;  /* 0x00000004000b7c24 */ /* 0x001fca000f8e020b */
[----:B------:R-:W-:-:S13]  /*0050*/  ISETP.GT.U32.AND P0, PT, R11, 0x3e7, PT ;  /* 0x000003e70b00780c */ /* 0x000fda0003f04070 */
[----:B------:R-:W-:Y:S05]  /*0060*/  @P0 EXIT ;  /* 0x000000000000094d */ /* 0x000fea0003800000 */
[----:B------:R-:W0:Y:S01]  /*0070*/  LDC.64 R8, c[0x0][0x388] ;  /* 0x0000e200ff087b82 */ /* 0x000e220000000a00 */
[C---:B------:R-:W-:Y:S01]  /*0080*/  LOP3.LUT R12, R11.reuse, 0xaad26b49, RZ, 0x3c, !PT ;  /* 0xaad26b490b0c7812 */ /* 0x040fe200078e3cff */
[----:B------:R-:W1:Y:S01]  /*0090*/  LDCU.64 UR6, c[0x0][0x358] ;  /* 0x00006b00ff0677ac */ /* 0x000e620008000a00 */
[----:B------:R-:W-:Y:S01]  /*00a0*/  IMAD.MOV.U32 R17, RZ, RZ, -0x75bd8fc ;  /* 0xf8a42704ff117424 */ /* 0x000fe200078e00ff */
[----:B------:R-:W-:Y:S01]  /*00b0*/  ISETP.NE.AND P0, PT, R11, RZ, PT ;  /* 0x000000ff0b00720c */ /* 0x000fe20003f05270 */
[----:B------:R-:W-:Y:S01]  /*00c0*/  IMAD.MOV.U32 R14, RZ, RZ, -0x23270784 ;  /* 0xdcd8f87cff0e7424 */ /* 0x000fe200078e00ff */
[----:B------:R-:W-:Y:S01]  /*00d0*/  BSSY.RECONVERGENT B0, `(.L_x_0) ;  /* 0x00000ea000007945 */ /* 0x000fe20003800200 */
[----:B------:R-:W-:Y:S02]  /*00e0*/  IMAD R12, R12, 0x4182bed5, RZ ;  /* 0x4182bed50c0c7824 */ /* 0x000fe400078e02ff */
[----:B------:R-:W-:Y:S02]  /*00f0*/  IMAD.MOV.U32 R7, RZ, RZ, -0x75bd8fc ;  /* 0xf8a42704ff077424 */ /* 0x000fe400078e00ff */
[C---:B------:R-:W-:Y:S01]  /*0100*/  VIADD R5, R12.reuse, 0x583f19 ;  /* 0x00583f190c057836 */ /* 0x040fe20000000000 */
[C---:B------:R-:W-:Y:S01]  /*0110*/  LOP3.LUT R6, R12.reuse, 0x159a55e5, RZ, 0x3c, !PT ;  /* 0x159a55e50c067812 */ /* 0x040fe200078e3cff */
[----:B------:R-:W-:-:S02]  /*0120*/  VIADD R2, R12, 0xd9f6dc18 ;  /* 0xd9f6dc180c027836 */ /* 0x000fc40000000000 */
[----:B------:R-:W-:Y:S02]  /*0130*/  VIADD R3, R12, 0x75bcd15 ;  /* 0x075bcd150c037836 */ /* 0x000fe40000000000 */
[----:B------:R-:W-:Y:S02]  /*0140*/  IMAD.MOV.U32 R16, RZ, RZ, R6 ;  /* 0x000000ffff107224 */ /* 0x000fe400078e0006 */
[----:B------:R-:W-:Y:S02]  /*0150*/  IMAD.MOV.U32 R15, RZ, RZ, R5 ;  /* 0x000000ffff0f7224 */ /* 0x000fe400078e0005 */
[----:B------:R-:W-:Y:S02]  /*0160*/  IMAD.MOV.U32 R4, RZ, RZ, -0x23270784 ;  /* 0xdcd8f87cff047424 */ /* 0x000fe400078e00ff */
[----:B0-----:R-:W-:-:S05]  /*0170*/  IMAD.WIDE.U32 R8, R11, 0x30, R8 ;  /* 0x000000300b087825 */ /* 0x001fca00078e0008 */
[----:B-1----:R0:W-:Y:S04]  /*0180*/  STG.E.64 desc[UR6][R8.64], R2 ;  /* 0x0000000208007986 */ /* 0x0021e8000c101b06 */
[----:B------:R0:W-:Y:S04]  /*0190*/  STG.E.64 desc[UR6][R8.64+0x8], R16 ;  /* 0x0000081008007986 */ /* 0x0001e8000c101b06 */
[----:B------:R0:W-:Y:S01]  /*01a0*/  STG.E.64 desc[UR6][R8.64+0x10], R14 ;  /* 0x0000100e08007986 */ /* 0x0001e2000c101b06 */
[----:B------:R-:W-:Y:S05]  /*01b0*/  @!P0 BRA `(.L_x_1) ;  /* 0x0000000c006c8947 */ /* 0x000fea0003800000 */
[----:B0-----:R-:W-:Y:S02]  /*01c0*/  IMAD.MOV.U32 R2, RZ, RZ, R11 ;  /* 0x000000ffff027224 */ /* 0x001fe400078e000b */
[----:B------:R-:W-:Y:S02]  /*01d0*/  IMAD.MOV.U32 R13, RZ, RZ, RZ ;  /* 0x000000ffff0d7224 */ /* 0x000fe400078e00ff */
[----:B------:R-:W-:Y:S02]  /*01e0*/  IMAD.MOV.U32 R14, RZ, RZ, RZ ;  /* 0x000000ffff0e7224 */ /* 0x000fe400078e00ff */
[----:B------:R-:W-:Y:S02]  /*01f0*/  IMAD.MOV.U32 R7, RZ, RZ, -0x75bd8fc ;  /* 0xf8a42704ff077424 */ /* 0x000fe400078e00ff */
[----:B------:R-:W-:-:S07]  /*0200*/  IMAD.MOV.U32 R4, RZ, RZ, -0x23270784 ;  /* 0xdcd8f87cff047424 */ /* 0x000fce00078e00ff */
.L_x_7:
[----:B------:R-:W-:Y:S01]  /*0210*/  LOP3.LUT R8, R2, 0x3, RZ, 0xc0, !PT ;  /* 0x0000000302087812 */ /* 0x000fe200078ec0ff */
[----:B------:R-:W-:Y:S03]  /*0220*/  BSSY.RECONVERGENT B1, `(.L_x_2) ;  /* 0x00000ce000017945 */ /* 0x000fe60003800200 */
[----:B------:R-:W-:-:S04]  /*0230*/  ISETP.NE.U32.AND P0, PT, R8, RZ, PT ;  /* 0x000000ff0800720c */ /* 0x000fc80003f05070 */
[----:B------:R-:W-:-:S13]  /*0240*/  ISETP.NE.AND.EX P0, PT, RZ, RZ, PT, P0 ;  /* 0x000000ffff00720c */ /* 0x000fda0003f05300 */
[----:B0-----:R-:W-:Y:S05]  /*0250*/  @!P0 BRA `(.L_x_3) ;  /* 0x0000000c00288947 */ /* 0x001fea0003800000 */
[----:B------:R-:W0:Y:S01]  /*0260*/  LDC.64 R8, c[0x4][RZ] ;  /* 0x01000000ff087b82 */ /* 0x000e220000000a00 */
[----:B------:R-:W-:Y:S02]  /*0270*/  IMAD.MOV.U32 R15, RZ, RZ, RZ ;  /* 0x000000ffff0f7224 */ /* 0x000fe400078e00ff */
[----:B0-----:R-:W-:-:S07]  /*0280*/  IMAD.WIDE.U32 R8, R14, 0xc80, R8 ;  /* 0x00000c800e087825 */ /* 0x001fce00078e0008 */
.L_x_6:
[----:B------:R-:W-:Y:S01]  /*0290*/  IMAD.MOV.U32 R16, RZ, RZ, RZ ;  /* 0x000000ffff107224 */ /* 0x000fe200078e00ff */
[----:B0-----:R-:W-:Y:S02]  /*02a0*/  CS2R R4, SRZ ;  /* 0x0000000000047805 */ /* 0x001fe4000001ff00 */
[----:B------:R-:W-:Y:S01]  /*02b0*/  CS2R R6, SRZ ;  /* 0x0000000000067805 */ /* 0x000fe2000001ff00 */
[----:B------:R-:W-:-:S07]  /*02c0*/  IMAD.MOV.U32 R3, RZ, RZ, RZ ;  /* 0x000000ffff037224 */ /* 0x000fce00078e00ff */
.L_x_5:
[----:B------:R-:W0:Y:S01]  /*02d0*/  S2R R17, SR_TID.X ;  /* 0x0000000000117919 */ /* 0x000e220000002100 */
[----:B------:R-:W1:Y:S01]  /*02e0*/  LDC.64 R10, c[0x0][0x388] ;  /* 0x0000e200ff0a7b82 */ /* 0x000e620000000a00 */
[----:B0-----:R-:W-:-:S04]  /*02f0*/  IMAD R17, R0, UR4, R17 ;  /* 0x0000000400117c24 */ /* 0x001fc8000f8e0211 */
[----:B-1----:R-:W-:-:S04]  /*0300*/  IMAD.WIDE.U32 R10, R17, 0x30, R10 ;  /* 0x00000030110a7825 */ /* 0x002fc800078e000a */
[----:B------:R-:W-:-:S05]  /*0310*/  IMAD.WIDE.U32 R10, R16, 0x4, R10 ;  /* 0x00000004100a7825 */ /* 0x000fca00078e000a */
[----:B------:R0:W5:Y:S01]  /*0320*/  LDG.E R17, desc[UR6][R10.64+0x4] ;  /* 0x000004060a117981 */ /* 0x000162000c1e1900 */
[----:B------:R-:W-:-:S07]  /*0330*/  IMAD.MOV.U32 R18, RZ, RZ, RZ ;  /* 0x000000ffff127224 */ /* 0x000fce00078e00ff */
.L_x_4:
[----:B-----5:R-:W-:Y:S01]  /*0340*/  SHF.R.U32.HI R23, RZ, R18, R17 ;  /* 0x00000012ff177219 */ /* 0x020fe20000011611 */
[----:B0-----:R-:W-:-:S03]  /*0350*/  IMAD.SHL.U32 R11, R16, 0x20, RZ ;  /* 0x00000020100b7824 */ /* 0x001fc600078e00ff */
[----:B------:R-:W-:Y:S01]  /*0360*/  LOP3.LUT R19, R23, 0x1, RZ, 0xc0, !PT ;  /* 0x0000000117137812 */ /* 0x000fe200078ec0ff */
[----:B------:R-:W-:-:S03]  /*0370*/  IMAD.IADD R10, R11, 0x1, R18 ;  /* 0x000000010b0a7824 */ /* 0x000fc600078e0212 */
[----:B------:R-:W-:Y:S01]  /*0380*/  ISETP.NE.U32.AND P0, PT, R19, 0x1, PT ;  /* 0x000000011300780c */ /* 0x000fe20003f05070 */
[----:B------:R-:W-:-:S03]  /*0390*/  IMAD R11, R10, 0x5, RZ ;  /* 0x000000050a0b7824 */ /* 0x000fc600078e02ff */
[----:B------:R-:W-:Y:S01]  /*03a0*/  R2P PR, R23, 0x7e ;  /* 0x0000007e17007804 */ /* 0x000fe20000000000 */
[----:B------:R-:W-:-:S08]  /*03b0*/  IMAD.WIDE.U32 R10, R11, 0x4, R8 ;  /* 0x000000040b0a7825 */ /* 0x000fd000078e0008 */
[----:B------:R-:W2:Y:S04]  /*03c0*/  @!P0 LDG.E R20, desc[UR6][R10.64+0x10] ;  /* 0x000010060a148981 */ /* 0x000ea8000c1e1900 */
[----:B------:R-:W3:Y:S04]  /*03d0*/  @P1 LDG.E R22, desc[UR6][R10.64+0x24] ;  /* 0x000024060a161981 */ /* 0x000ee8000c1e1900 */
[----:B------:R-:W4:Y:S04]  /*03e0*/  @P2 LDG.E R24, desc[UR6][R10.64+0x38] ;  /* 0x000038060a182981 */ /* 0x000f28000c1e1900 */
[----:B------:R-:W4:Y:S04]  /*03f0*/  @!P0 LDG.E R19, desc[UR6][R10.64+0x4] ;  /* 0x000004060a138981 */ /* 0x000f28000c1e1900 */
[----:B------:R-:W4:Y:S04]  /*0400*/  @!P0 LDG.E R21, desc[UR6][R10.64+0xc] ;  /* 0x00000c060a158981 */ /* 0x000f28000c1e1900 */
[----:B------:R-:W4:Y:S04]  /*0410*/  @P3 LDG.E R26, desc[UR6][R10.64+0x4c] ;  /* 0x00004c060a1a3981 */ /* 0x000f28000c1e1900 */
[----:B------:R-:W4:Y:S04]  /*0420*/  @P2 LDG.E R25, desc[UR6][R10.64+0x2c] ;  /* 0x00002c060a192981 */ /* 0x000f28000c1e1900 */
[----:B------:R-:W4:Y:S04]  /*0430*/  @P4 LDG.E R28, desc[UR6][R10.64+0x60] ;  /* 0x000060060a1c4981 */ /* 0x000f28000c1e1900 */
[----:B------:R-:W4:Y:S01]  /*0440*/  @P2 LDG.E R27, desc[UR6][R10.64+0x34] ;  /* 0x000034060a1b2981 */ /* 0x000f22000c1e1900 */
[----:B--2---:R-:W-:-:S03]  /*0450*/  @!P0 LOP3.LUT R5, R5, R20, RZ, 0x3c, !PT ;  /* 0x0000001405058212 */ /* 0x004fc600078e3cff */
[----:B------:R-:W2:Y:S01]  /*0460*/  @!P0 LDG.E R20, desc[UR6][R10.64] ;  /* 0x000000060a148981 */ /* 0x000ea2000c1e1900 */
[----:B---3--:R-:W-:-:S03]  /*0470*/  @P1 LOP3.LUT R5, R5, R22, RZ, 0x3c, !PT ;  /* 0x0000001605051212 */ /* 0x008fc600078e3cff */
[----:B------:R-:W3:Y:S01]  /*0480*/  @!P0 LDG.E R22, desc[UR6][R10.64+0x8] ;  /* 0x000008060a168981 */ /* 0x000ee2000c1e1900 */
[----:B----4-:R-:W-:-:S03]  /*0490*/  @P2 LOP3.LUT R5, R5, R24, RZ, 0x3c, !PT ;  /* 0x0000001805052212 */ /* 0x010fc600078e3cff */
[----:B------:R-:W4:Y:S01]  /*04a0*/  @P1 LDG.E R24, desc[UR6][R10.64+0x14] ;  /* 0x000014060a181981 */ /* 0x000f22000c1e1900 */
[----:B------:R-:W-:-:S03]  /*04b0*/  @!P0 LOP3.LUT R6, R6, R19, RZ, 0x3c, !PT ;  /* 0x0000001306068212 */ /* 0x000fc600078e3cff */
[----:B------:R-:W4:Y:S01]  /*04c0*/  @P1 LDG.E R19, desc[UR6][R10.64+0x18] ;  /* 0x000018060a131981 */ /* 0x000f22000c1e1900 */
[----:B------:R-:W-:-:S03]  /*04d0*/  @!P0 LOP3.LUT R4, R4, R21, RZ, 0x3c, !PT ;  /* 0x0000001504048212 */ /* 0x000fc600078e3cff */
[----:B------:R-:W4:Y:S01]  /*04e0*/  @P1 LDG.E R21, desc[UR6][R10.64+0x20] ;  /* 0x000020060a151981 */ /* 0x000f22000c1e1900 */
[----:B------:R-:W-:-:S03]  /*04f0*/  @P3 LOP3.LUT R5, R5, R26, RZ, 0x3c, !PT ;  /* 0x0000001a05053212 */ /* 0x000fc600078e3cff */
[----:B------:R-:W4:Y:S01]  /*0500*/  @P5 LDG.E R26, desc[UR6][R10.64+0x74] ;  /* 0x000074060a1a5981 */ /* 0x000f22000c1e1900 */
[----:B--2---:R-:W-:-:S03]  /*0510*/  @!P0 LOP3.LUT R3, R3, R20, RZ, 0x3c, !PT ;  /* 0x0000001403038212 */ /* 0x004fc600078e3cff */
[----:B------:R-:W2:Y:S01]  /*0520*/  @P1 LDG.E R20, desc[UR6][R10.64+0x1c] ;  /* 0x00001c060a141981 */ /* 0x000ea2000c1e1900 */
[----:B---3--:R-:W-:-:S03]  /*0530*/  @!P0 LOP3.LUT R7, R7, R22, RZ, 0x3c, !PT ;  /* 0x0000001607078212 */ /* 0x008fc600078e3cff */
[----:B------:R-:W3:Y:S01]  /*0540*/  @P2 LDG.E R22, desc[UR6][R10.64+0x28] ;  /* 0x000028060a162981 */ /* 0x000ee2000c1e1900 */
[----:B----4-:R-:W-:-:S03]  /*0550*/  @P1 LOP3.LUT R3, R3, R24, RZ, 0x3c, !PT ;  /* 0x0000001803031212 */ /* 0x010fc600078e3cff */
[----:B------:R-:W4:Y:S01]  /*0560*/  @P2 LDG.E R24, desc[UR6][R10.64+0x30] ;  /* 0x000030060a182981 */ /* 0x000f22000c1e1900 */
[----:B------:R-:W-:-:S03]  /*0570*/  @P1 LOP3.LUT R6, R6, R19, RZ, 0x3c, !PT ;  /* 0x0000001306061212 */ /* 0x000fc600078e3cff */
[----:B------:R-:W4:Y:S01]  /*0580*/  @P3 LDG.E R19, desc[UR6][R10.64+0x40] ;  /* 0x000040060a133981 */ /* 0x000f22000c1e1900 */
[----:B------:R-:W-:Y:S02]  /*0590*/  @P1 LOP3.LUT R4, R4, R21, RZ, 0x3c, !PT ;  /* 0x0000001504041212 */ /* 0x000fe400078e3cff */
[----:B------:R-:W-:Y:S01]  /*05a0*/  @P2 LOP3.LUT R6, R6, R25, RZ, 0x3c, !PT ;  /* 0x0000001906062212 */ /* 0x000fe200078e3cff */
[----:B------:R-:W4:Y:S04]  /*05b0*/  @P3 LDG.E R21, desc[UR6][R10.64+0x48] ;  /* 0x000048060a153981 */ /* 0x000f28000c1e1900 */
[----:B------:R-:W4:Y:S01]  /*05c0*/  @P4 LDG.E R25, desc[UR6][R10.64+0x54] ;  /* 0x000054060a194981 */ /* 0x000f22000c1e1900 */
[----:B--2---:R-:W-:-:S03]  /*05d0*/  @P1 LOP3.LUT R7, R7, R20, RZ, 0x3c, !PT ;  /* 0x0000001407071212 */ /* 0x004fc600078e3cff */
[----:B------:R-:W2:Y:S01]  /*05e0*/  @P3 LDG.E R20, desc[UR6][R10.64+0x3c] ;  /* 0x00003c060a143981 */ /* 0x000ea2000c1e1900 */
[----:B---3--:R-:W-:-:S03]  /*05f0*/  @P2 LOP3.LUT R3, R3, R22, RZ, 0x3c, !PT ;  /* 0x0000001603032212 */ /* 0x008fc600078e3cff */
[----:B------:R-:W3:Y:S01]  /*0600*/  @P3 LDG.E R22, desc[UR6][R10.64+0x44] ;  /* 0x000044060a163981 */ /* 0x000ee2000c1e1900 */
[----:B----4-:R-:W-:-:S03]  /*0610*/  @P2 LOP3.LUT R7, R7, R24, RZ, 0x3c, !PT ;  /* 0x0000001807072212 */ /* 0x010fc600078e3cff */
[----:B------:R-:W4:Y:S01]  /*0620*/  @P4 LDG.E R24, desc[UR6][R10.64+0x50] ;  /* 0x000050060a184981 */ /* 0x000f22000c1e1900 */
[----:B------:R-:W-:Y:S02]  /*0630*/  @P4 LOP3.LUT R5, R5, R28, RZ, 0x3c, !PT ;  /* 0x0000001c05054212 */ /* 0x000fe400078e3cff */
[----:B------:R-:W-:Y:S01]  /*0640*/  @P2 LOP3.LUT R4, R4, R27, RZ, 0x3c, !PT ;  /* 0x0000001b04042212 */ /* 0x000fe200078e3cff */
[----:B------:R-:W4:Y:S01]  /*0650*/  @P6 LDG.E R28, desc[UR6][R10.64+0x88] ;  /* 0x000088060a1c6981 */ /* 0x000f22000c1e1900 */
[----:B------:R-:W-:Y:S02]  /*0660*/  @P5 LOP3.LUT R5, R5, R26, RZ, 0x3c, !PT ;  /* 0x0000001a05055212 */ /* 0x000fe400078e3cff */
[----:B------:R-:W-:Y:S01]  /*0670*/  @P3 LOP3.LUT R6, R6, R19, RZ, 0x3c, !PT ;  /* 0x0000001306063212 */ /* 0x000fe200078e3cff */
[----:B------:R-:W4:Y:S01]  /*0680*/  @P4 LDG.E R26, desc[UR6][R10.64+0x58] ;  /* 0x000058060a1a4981 */ /* 0x000f22000c1e1900 */
[----:B------:R-:W-:-:S03]  /*0690*/  @P3 LOP3.LUT R4, R4, R21, RZ, 0x3c, !PT ;  /* 0x0000001504043212 */ /* 0x000fc600078e3cff */
[----:B------:R-:W4:Y:S01]  /*06a0*/  @P4 LDG.E R19, desc[UR6][R10.64+0x5c] ;  /* 0x00005c060a134981 */ /* 0x000f22000c1e1900 */
[----:B------:R-:W-:-:S03]  /*06b0*/  @P4 LOP3.LUT R6, R6, R25, RZ, 0x3c, !PT ;  /* 0x0000001906064212 */ /* 0x000fc600078e3cff */
[----:B------:R-:W4:Y:S04]  /*06c0*/  @P5 LDG.E R21, desc[UR6][R10.64+0x68] ;  /* 0x000068060a155981 */ /* 0x000f28000c1e1900 */
[----:B------:R-:W4:Y:S01]  /*06d0*/  @P5 LDG.E R25, desc[UR6][R10.64+0x70] ;  /* 0x000070060a195981 */ /* 0x000f22000c1e1900 */
[----:B------:R-:W-:-:S03]  /*06e0*/  LOP3.LUT P0, RZ, R23, 0x80, RZ, 0xc0, !PT ;  /* 0x0000008017ff7812 */ /* 0x000fc6000780c0ff */
[----:B------:R-:W4:Y:S01]  /*06f0*/  @P6 LDG.E R27, desc[UR6][R10.64+0x7c] ;  /* 0x00007c060a1b6981 */ /* 0x000f22000c1e1900 */
[----:B--2---:R-:W-:-:S03]  /*0700*/  @P3 LOP3.LUT R3, R3, R20, RZ, 0x3c, !PT ;  /* 0x0000001403033212 */ /* 0x004fc600078e3cff */
[----:B------:R-:W2:Y:S01]  /*0710*/  @P5 LDG.E R20, desc[UR6][R10.64+0x64] ;  /* 0x000064060a145981 */ /* 0x000ea2000c1e1900 */
[----:B---3--:R-:W-:-:S03]  /*0720*/  @P3 LOP3.LUT R7, R7, R22, RZ, 0x3c, !PT ;  /* 0x0000001607073212 */ /* 0x008fc600078e3cff */
[----:B------:R-:W3:Y:S01]  /*0730*/  @P5 LDG.E R22, desc[UR6][R10.64+0x6c] ;  /* 0x00006c060a165981 */ /* 0x000ee2000c1e1900 */
[----:B----4-:R-:W-:-:S03]  /*0740*/  @P4 LOP3.LUT R3, R3, R24, RZ, 0x3c, !PT ;  /* 0x0000001803034212 */ /* 0x010fc600078e3cff */
[----:B------:R-:W4:Y:S01]  /*0750*/  @P6 LDG.E R24, desc[UR6][R10.64+0x78] ;  /* 0x000078060a186981 */ /* 0x000f22000c1e1900 */
[----:B------:R-:W-:-:S03]  /*0760*/  @P4 LOP3.LUT R7, R7, R26, RZ, 0x3c, !PT ;  /* 0x0000001a07074212 */ /* 0x000fc600078e3cff */
[----:B------:R-:W4:Y:S01]  /*0770*/  @P0 LDG.E R26, desc[UR6][R10.64+0x9c] ;  /* 0x00009c060a1a0981 */ /* 0x000f22000c1e1900 */
[----:B------:R-:W-:-:S03]  /*0780*/  @P4 LOP3.LUT R4, R4, R19, RZ, 0x3c, !PT ;  /* 0x0000001304044212 */ /* 0x000fc600078e3cff */
[----:B------:R-:W4:Y:S01]  /*0790*/  @P6 LDG.E R19, desc[UR6][R10.64+0x84] ;  /* 0x000084060a136981 */ /* 0x000f22000c1e1900 */
[----:B------:R-:W-:-:S03]  /*07a0*/  @P5 LOP3.LUT R6, R6, R21, RZ, 0x3c, !PT ;  /* 0x0000001506065212 */ /* 0x000fc600078e3cff */
[----:B------:R-:W4:Y:S01]  /*07b0*/  @P0 LDG.E R21, desc[UR6][R10.64+0x90] ;  /* 0x000090060a150981 */ /* 0x000f22000c1e1900 */
[----:B------:R-:W-:-:S03]  /*07c0*/  @P5 LOP3.LUT R4, R4, R25, RZ, 0x3c, !PT ;  /* 0x0000001904045212 */ /* 0x000fc600078e3cff */
        /* <DEDUP_REMOVED lines=8> */
[----:B------:R-:W-:Y:S02]  /*0850*/  @P6 LOP3.LUT R6, R6, R27, RZ, 0x3c, !PT ;  /* 0x0000001b06066212 */ /* 0x000fe400078e3cff */
[----:B------:R-:W-:Y:S02]  /*0860*/  @P0 LOP3.LUT R5, R5, R26, RZ, 0x3c, !PT ;  /* 0x0000001a05050212 */ /* 0x000fe400078e3cff */
[----:B------:R-:W-:Y:S02]  /*0870*/  @P6 LOP3.LUT R4, R4, R19, RZ, 0x3c, !PT ;  /* 0x0000001304046212 */ /* 0x000fe400078e3cff */
[----:B------:R-:W-:Y:S02]  /*0880*/  @P0 LOP3.LUT R6, R6, R21, RZ, 0x3c, !PT ;  /* 0x0000001506060212 */ /* 0x000fe400078e3cff */
[----:B------:R-:W-:-:S02]  /*0890*/  @P0 LOP3.LUT R4, R4, R25, RZ, 0x3c, !PT ;  /* 0x0000001904040212 */ /* 0x000fc400078e3cff */
[----:B--2---:R-:W-:Y:S02]  /*08a0*/  @P6 LOP3.LUT R7, R7, R20, RZ, 0x3c, !PT ;  /* 0x0000001407076212 */ /* 0x004fe400078e3cff */
[----:B---3--:R-:W-:Y:S02]  /*08b0*/  @P0 LOP3.LUT R3, R3, R22, RZ, 0x3c, !PT ;  /* 0x0000001603030212 */ /* 0x008fe400078e3cff */
[----:B----4-:R-:W-:Y:S02]  /*08c0*/  @P0 LOP3.LUT R7, R7, R24, RZ, 0x3c, !PT ;  /* 0x0000001807070212 */ /* 0x010fe400078e3cff */
[----:B------:R-:W-:-:S13]  /*08d0*/  R2P PR, R23.B1, 0x7f ;  /* 0x0000007f17007804 */ /* 0x000fda0000001000 */
[----:B------:R-:W2:Y:S04]  /*08e0*/  @P0 LDG.E R22, desc[UR6][R10.64+0xa8] ;  /* 0x0000a8060a160981 */ /* 0x000ea8000c1e1900 */
[----:B------:R-:W3:Y:S04]  /*08f0*/  @P0 LDG.E R24, desc[UR6][R10.64+0xb0] ;  /* 0x0000b0060a180981 */ /* 0x000ee8000c1e1900 */
[----:B------:R-:W4:Y:S04]  /*0900*/  @P0 LDG.E R20, desc[UR6][R10.64+0xa0] ;  /* 0x0000a0060a140981 */ /* 0x000f28000c1e1900 */
[----:B------:R-:W4:Y:S04]  /*0910*/  @P0 LDG.E R21, desc[UR6][R10.64+0xa4] ;  /* 0x0000a4060a150981 */ /* 0x000f28000c1e1900 */
[----:B------:R-:W4:Y:S04]  /*0920*/  @P0 LDG.E R25, desc[UR6][R10.64+0xac] ;  /* 0x0000ac060a190981 */ /* 0x000f28000c1e1900 */
[----:B------:R-:W4:Y:S04]  /*0930*/  @P1 LDG.E R26, desc[UR6][R10.64+0xb4] ;  /* 0x0000b4060a1a1981 */ /* 0x000f28000c1e1900 */
        /* <DEDUP_REMOVED lines=10> */
[----:B------:R-:W-:Y:S02]  /*09e0*/  @P0 LOP3.LUT R4, R4, R25, RZ, 0x3c, !PT ;  /* 0x0000001904040212 */ /* 0x000fe400078e3cff */
[----:B------:R-:W-:Y:S01]  /*09f0*/  LOP3.LUT P0, RZ, R23, 0x8000, RZ, 0xc0, !PT ;  /* 0x0000800017ff7812 */ /* 0x000fe2000780c0ff */
[----:B------:R-:W4:Y:S01]  /*0a00*/  @P2 LDG.E R25, desc[UR6][R10.64+0xd4] ;  /* 0x0000d4060a192981 */ /* 0x000f22000c1e1900 */
[----:B------:R-:W-:-:S03]  /*0a10*/  @P1 LOP3.LUT R3, R3, R26, RZ, 0x3c, !PT ;  /* 0x0000001a03031212 */ /* 0x000fc600078e3cff */
[----:B------:R-:W4:Y:S04]  /*0a20*/  @P2 LDG.E R26, desc[UR6][R10.64+0xc8] ;  /* 0x0000c8060a1a2981 */ /* 0x000f28000c1e1900 */
        /* <DEDUP_REMOVED lines=51> */
[----:B------:R-:W-:-:S05]  /*0d60*/  VIADD R18, R18, 0x10 ;  /* 0x0000001012127836 */ /* 0x000fca0000000000 */
[----:B------:R-:W-:Y:S02]  /*0d70*/  ISETP.NE.AND P1, PT, R18, 0x20, PT ;  /* 0x000000201200780c */ /* 0x000fe40003f25270 */
[----:B------:R-:W-:Y:S02]  /*0d80*/  @P6 LOP3.LUT R6, R6, R19, RZ, 0x3c, !PT ;  /* 0x0000001306066212 */ /* 0x000fe400078e3cff */
[----:B--2---:R-:W-:Y:S02]  /*0d90*/  @P6 LOP3.LUT R5, R5, R22, RZ, 0x3c, !PT ;  /* 0x0000001605056212 */ /* 0x004fe400078e3cff */
[----:B---3--:R-:W-:Y:S02]  /*0da0*/  @P0 LOP3.LUT R3, R3, R24, RZ, 0x3c, !PT ;  /* 0x0000001803030212 */ /* 0x008fe400078e3cff */
[----:B----4-:R-:W-:Y:S02]  /*0db0*/  @P6 LOP3.LUT R7, R7, R20, RZ, 0x3c, !PT ;  /* 0x0000001407076212 */ /* 0x010fe400078e3cff */
[----:B------:R-:W-:-:S02]  /*0dc0*/  @P6 LOP3.LUT R4, R4, R21, RZ, 0x3c, !PT ;  /* 0x0000001504046212 */ /* 0x000fc400078e3cff */
[----:B------:R-:W-:Y:S02]  /*0dd0*/  @P0 LOP3.LUT R5, R5, R28, RZ, 0x3c, !PT ;  /* 0x0000001c05050212 */ /* 0x000fe400078e3cff */
[----:B------:R-:W-:Y:S02]  /*0de0*/  @P0 LOP3.LUT R4, R4, R25, RZ, 0x3c, !PT ;  /* 0x0000001904040212 */ /* 0x000fe400078e3cff */
[----:B------:R-:W-:Y:S02]  /*0df0*/  @P0 LOP3.LUT R7, R7, R26, RZ, 0x3c, !PT ;  /* 0x0000001a07070212 */ /* 0x000fe400078e3cff */
[----:B------:R-:W-:Y:S01]  /*0e00*/  @P0 LOP3.LUT R6, R6, R23, RZ, 0x3c, !PT ;  /* 0x0000001706060212 */ /* 0x000fe200078e3cff */
[----:B------:R-:W-:Y:S06]  /*0e10*/  @P1 BRA `(.L_x_4) ;  /* 0xfffffff400481947 */ /* 0x000fec000383ffff */
[----:B------:R-:W-:-:S05]  /*0e20*/  VIADD R16, R16, 0x1 ;  /* 0x0000000110107836 */ /* 0x000fca0000000000 */
[----:B------:R-:W-:-:S13]  /*0e30*/  ISETP.NE.AND P0, PT, R16, 0x5, PT ;  /* 0x000000051000780c */ /* 0x000fda0003f05270 */
[----:B------:R-:W-:Y:S05]  /*0e40*/  @P0 BRA `(.L_x_5) ;  /* 0xfffffff400200947 */ /* 0x000fea000383ffff */
[----:B------:R-:W0:Y:S01]  /*0e50*/  S2R R17, SR_TID.X ;  /* 0x0000000000117919 */ /* 0x000e220000002100 */
[----:B------:R-:W1:Y:S01]  /*0e60*/  LDC.64 R10, c[0x0][0x388] ;  /* 0x0000e200ff0a7b82 */ /* 0x000e620000000a00 */
[----:B------:R-:W-:Y:S01]  /*0e70*/  VIADD R15, R15, 0x1 ;  /* 0x000000010f0f7836 */ /* 0x000fe20000000000 */
[----:B------:R-:W-:-:S04]  /*0e80*/  LOP3.LUT R16, R2, 0x3, RZ, 0xc0, !PT ;  /* 0x0000000302107812 */ /* 0x000fc800078ec0ff */
[----:B------:R-:W-:Y:S01]  /*0e90*/  ISETP.GE.U32.AND P0, PT, R15, R16, PT ;  /* 0x000000100f00720c */ /* 0x000fe20003f06070 */
[----:B0-----:R-:W-:-:S04]  /*0ea0*/  IMAD R17, R0, UR4, R17 ;  /* 0x0000000400117c24 */ /* 0x001fc8000f8e0211 */
[----:B-1----:R-:W-:-:S05]  /*0eb0*/  IMAD.WIDE.U32 R10, R17, 0x30, R10 ;  /* 0x00000030110a7825 */ /* 0x002fca00078e000a */
[----:B------:R0:W-:Y:S04]  /*0ec0*/  STG.E desc[UR6][R10.64+0x4], R3 ;  /* 0x000004030a007986 */ /* 0x0001e8000c101906 */
[----:B------:R0:W-:Y:S04]  /*0ed0*/  STG.E.64 desc[UR6][R10.64+0x8], R6 ;  /* 0x000008060a007986 */ /* 0x0001e8000c101b06 */
[----:B------:R0:W-:Y:S01]  /*0ee0*/  STG.E.64 desc[UR6][R10.64+0x10], R4 ;  /* 0x000010040a007986 */ /* 0x0001e2000c101b06 */
[----:B------:R-:W-:Y:S05]  /*0ef0*/  @!P0 BRA `(.L_x_6) ;  /* 0xfffffff000e48947 */ /* 0x000fea000383ffff */
.L_x_3:
[----:B------:R-:W-:Y:S05]  /*0f00*/  BSYNC.RECONVERGENT B1 ;  /* 0x0000000000017941 */ /* 0x000fea0003800200 */
.L_x_2:
[----:B------:R-:W-:Y:S01]  /*0f10*/  ISETP.GT.U32.AND P0, PT, R2, 0x3, PT ;  /* 0x000000030200780c */ /* 0x000fe20003f04070 */
[----:B------:R-:W-:Y:S01]  /*0f20*/  VIADD R14, R14, 0x1 ;  /* 0x000000010e0e7836 */ /* 0x000fe20000000000 */
[--C-:B------:R-:W-:Y:S02]  /*0f30*/  SHF.R.U64 R2, R2, 0x2, R13.reuse ;  /* 0x0000000202027819 */ /* 0x100fe4000000120d */
[----:B------:R-:W-:Y:S02]  /*0f40*/  ISETP.GT.U32.AND.EX P0, PT, R13, RZ, PT, P0 ;  /* 0x000000ff0d00720c */ /* 0x000fe40003f04100 */
[----:B------:R-:W-:-:S11]  /*0f50*/  SHF.R.U32.HI R13, RZ, 0x2, R13 ;  /* 0x00000002ff0d7819 */ /* 0x000fd6000001160d */
[----:B------:R-:W-:Y:S05]  /*0f60*/  @P0 BRA `(.L_x_7) ;  /* 0xfffffff000a80947 */ /* 0x000fea000383ffff */
.L_x_1:
[----:B------:R-:W-:Y:S05]  /*0f70*/  BSYNC.RECONVERGENT B0 ;  /* 0x0000000000007941 */ /* 0x000fea0003800200 */
.L_x_0:
[----:B0-----:R-:W0:Y:S01]  /*0f80*/  S2R R11, SR_TID.X ;  /* 0x00000000000b7919 */ /* 0x001e220000002100 */
[----:B------:R-:W1:Y:S01]  /*0f90*/  LDC.64 R8, c[0x0][0x388] ;  /* 0x0000e200ff087b82 */ /* 0x000e620000000a00 */
[----:B------:R-:W-:Y:S02]  /*0fa0*/  VIADD R2, R12, 0xd9fc63dd ;  /* 0xd9fc63dd0c027836 */ /* 0x000fe40000000000 */
[----:B------:R-:W-:Y:S02]  /*0fb0*/  IMAD.MOV.U32 R10, RZ, RZ, RZ ;  /* 0x000000ffff0a7224 */ /* 0x000fe400078e00ff */
[----:B0-----:R-:W-:Y:S01]  /*0fc0*/  IMAD R13, R0, UR4, R11 ;  /* 0x00000004000d7c24 */ /* 0x001fe2000f8e020b */
[----:B------:R-:W-:-:S03]  /*0fd0*/  UMOV UR4, 0xd9fc63dd ;  /* 0xd9fc63dd00047882 */ /* 0x000fc60000000000 */
[----:B-1----:R-:W-:-:S05]  /*0fe0*/  IMAD.WIDE.U32 R8, R13, 0x30, R8 ;  /* 0x000000300d087825 */ /* 0x002fca00078e0008 */
[----:B------:R0:W-:Y:S04]  /*0ff0*/  STG.E.64 desc[UR6][R8.64+0x18], RZ ;  /* 0x000018ff08007986 */ /* 0x0001e8000c101b06 */
[----:B------:R0:W-:Y:S04]  /*1000*/  STG.E desc[UR6][R8.64+0x20], RZ ;  /* 0x000020ff08007986 */ /* 0x0001e8000c101906 */
[----:B------:R0:W-:Y:S02]  /*1010*/  STG.E.64 desc[UR6][R8.64+0x28], RZ ;  /* 0x000028ff08007986 */ /* 0x0001e4000c101b06 */
.L_x_8:
[----:B------:R-:W-:Y:S01]  /*1020*/  SHF.R.U32.HI R14, RZ, 0x2, R3 ;  /* 0x00000002ff0e7819 */ /* 0x000fe20000011603 */
[----:B------:R-:W-:Y:S01]  /*1030*/  UIADD3 UR4, UPT, UPT, UR4, 0x2c3e28, URZ ;  /* 0x002c3e2804047890 */ /* 0x000fe2000fffe0ff */
[----:B------:R-:W-:Y:S02]  /*1040*/  SHF.R.U32.HI R15, RZ, 0x2, R6 ;  /* 0x00000002ff0f7819 */ /* 0x000fe40000011606 */
[----:B------:R-:W-:Y:S01]  /*1050*/  LOP3.LUT R14, R14, R3, RZ, 0x3c, !PT ;  /* 0x000000030e0e7212 */ /* 0x000fe200078e3cff */
[----:B------:R-:W-:Y:S01]  /*1060*/  IMAD.SHL.U32 R3, R5, 0x10, RZ ;  /* 0x0000001005037824 */ /* 0x000fe200078e00ff */
[----:B------:R-:W-:Y:S01]  /*1070*/  LOP3.LUT R6, R15, R6, RZ, 0x3c, !PT ;  /* 0x000000060f067212 */ /* 0x000fe200078e3cff */
[----:B------:R-:W-:Y:S02]  /*1080*/  UISETP.NE.AND UP0, UPT, UR4, 0x53116ed, UPT ;  /* 0x053116ed0400788c */ /* 0x000fe4000bf05270 */
[----:B------:R-:W-:-:S05]  /*1090*/  IMAD.SHL.U32 R13, R14, 0x2, RZ ;  /* 0x000000020e0d7824 */ /* 0x000fca00078e00ff */
[----:B------:R-:W-:Y:S01]  /*10a0*/  LOP3.LUT R14, R14, R13, R3, 0x96, !PT ;  /* 0x0000000d0e0e7212 */ /* 0x000fe200078e9603 */
[----:B------:R-:W-:-:S03]  /*10b0*/  IMAD.SHL.U32 R13, R6, 0x2, RZ ;  /* 0x00000002060d7824 */ /* 0x000fc600078e00ff */
[----:B------:R-:W-:Y:S02]  /*10c0*/  LOP3.LUT R15, R14, R5, RZ, 0x3c, !PT ;  /* 0x000000050e0f7212 */ /* 0x000fe400078e3cff */
[----:B------:R-:W-:Y:S02]  /*10d0*/  SHF.R.U32.HI R14, RZ, 0x2, R7 ;  /* 0x00000002ff0e7819 */ /* 0x000fe40000011607 */
[----:B------:R-:W-:Y:S01]  /*10e0*/  SHF.R.U32.HI R16, RZ, 0x2, R15 ;  /* 0x00000002ff107819 */ /* 0x000fe2000001160f */
[----:B------:R-:W-:Y:S01]  /*10f0*/  IMAD.SHL.U32 R3, R15, 0x10, RZ ;  /* 0x000000100f037824 */ /* 0x000fe200078e00ff */
[----:B------:R-:W-:Y:S02]  /*1100*/  LOP3.LUT R14, R14, R7, RZ, 0x3c, !PT ;  /* 0x000000070e0e7212 */ /* 0x000fe400078e3cff */
[----:B------:R-:W-:Y:S02]  /*1110*/  LOP3.LUT R16, R16, R15, RZ, 0x3c, !PT ;  /* 0x0000000f10107212 */ /* 0x000fe400078e3cff */
[----:B------:R-:W-:-:S02]  /*1120*/  LOP3.LUT R6, R6, R13, R3, 0x96, !PT ;  /* 0x0000000d06067212 */ /* 0x000fc400078e9603 */
[----:B------:R-:W-:Y:S02]  /*1130*/  SHF.R.U32.HI R13, RZ, 0x2, R4 ;  /* 0x00000002ff0d7819 */ /* 0x000fe40000011604 */
[----:B------:R-:W-:Y:S01]  /*1140*/  LOP3.LUT R7, R6, R15, RZ, 0x3c, !PT ;  /* 0x0000000f06077212 */ /* 0x000fe200078e3cff */
[----:B------:R-:W-:Y:S01]  /*1150*/  IMAD.SHL.U32 R6, R14, 0x2, RZ ;  /* 0x000000020e067824 */ /* 0x000fe200078e00ff */
[----:B------:R-:W-:Y:S02]  /*1160*/  LOP3.LUT R4, R13, R4, RZ, 0x3c, !PT ;  /* 0x000000040d047212 */ /* 0x000fe400078e3cff */
[----:B------:R-:W-:Y:S01]  /*1170*/  SHF.R.U32.HI R18, RZ, 0x2, R7 ;  /* 0x00000002ff127819 */ /* 0x000fe20000011607 */
[----:B------:R-:W-:-:S03]  /*1180*/  IMAD.SHL.U32 R3, R7, 0x10, RZ ;  /* 0x0000001007037824 */ /* 0x000fc600078e00ff */
[-C--:B------:R-:W-:Y:S02]  /*1190*/  LOP3.LUT R18, R18, R7.reuse, RZ, 0x3c, !PT ;  /* 0x0000000712127212 */ /* 0x080fe400078e3cff */
[----:B------:R-:W-:Y:S02]  /*11a0*/  LOP3.LUT R6, R14, R6, R3, 0x96, !PT ;  /* 0x000000060e067212 */ /* 0x000fe400078e9603 */
[----:B------:R-:W-:Y:S02]  /*11b0*/  SHF.R.U32.HI R14, RZ, 0x2, R5 ;  /* 0x00000002ff0e7819 */ /* 0x000fe40000011605 */
[----:B------:R-:W-:Y:S01]  /*11c0*/  LOP3.LUT R13, R6, R7, RZ, 0x3c, !PT ;  /* 0x00000007060d7212 */ /* 0x000fe200078e3cff */
[----:B------:R-:W-:Y:S01]  /*11d0*/  IMAD.SHL.U32 R6, R4, 0x2, RZ ;  /* 0x0000000204067824 */ /* 0x000fe200078e00ff */
[----:B------:R-:W-:Y:S02]  /*11e0*/  LOP3.LUT R14, R14, R5, RZ, 0x3c, !PT ;  /* 0x000000050e0e7212 */ /* 0x000fe400078e3cff */
[----:B------:R-:W-:Y:S01]  /*11f0*/  SHF.R.U32.HI R20, RZ, 0x2, R13 ;  /* 0x00000002ff147819 */ /* 0x000fe2000001160d */
[----:B------:R-:W-:-:S03]  /*1200*/  IMAD.SHL.U32 R3, R13, 0x10, RZ ;  /* 0x000000100d037824 */ /* 0x000fc600078e00ff */
[-C--:B------:R-:W-:Y:S02]  /*1210*/  LOP3.LUT R20, R20, R13.reuse, RZ, 0x3c, !PT ;  /* 0x0000000d14147212 */ /* 0x080fe400078e3cff */
[----:B------:R-:W-:Y:S01]  /*1220*/  LOP3.LUT R6, R4, R6, R3, 0x96, !PT ;  /* 0x0000000604067212 */ /* 0x000fe200078e9603 */
[----:B------:R-:W-:Y:S01]  /*1230*/  IMAD.IADD R4, R15, 0x1, R2 ;  /* 0x000000010f047824 */ /* 0x000fe200078e0202 */
[----:B------:R-:W-:Y:S01]  /*1240*/  IADD3 R15, PT, PT, R2, 0x587c5, R7 ;  /* 0x000587c5020f7810 */ /* 0x000fe20007ffe007 */
[----:B------:R-:W-:Y:S01]  /*1250*/  IMAD.SHL.U32 R21, R20, 0x2, RZ ;  /* 0x0000000214157824 */ /* 0x000fe200078e00ff */
[----:B------:R-:W-:Y:S01]  /*1260*/  LOP3.LUT R3, R6, R13, RZ, 0x3c, !PT ;  /* 0x0000000d06037212 */ /* 0x000fe200078e3cff */
[----:B------:R-:W-:Y:S01]  /*1270*/  IMAD.SHL.U32 R6, R14, 0x2, RZ ;  /* 0x000000020e067824 */ /* 0x000fe200078e00ff */
[----:B------:R-:W-:-:S03]  /*1280*/  I2FP.F32.U32 R15, R15 ;  /* 0x0000000f000f7245 */ /* 0x000fc60000201000 */
[----:B------:R-:W-:-:S05]  /*1290*/  IMAD.SHL.U32 R5, R3, 0x10, RZ ;  /* 0x0000001003057824 */ /* 0x000fca00078e00ff */
[----:B------:R-:W-:Y:S01]  /*12a0*/  LOP3.LUT R6, R14, R6, R5, 0x96, !PT ;  /* 0x000000060e067212 */ /* 0x000fe200078e9605 */
[----:B------:R-:W-:Y:S01]  /*12b0*/  IMAD.MOV.U32 R14, RZ, RZ, 0x2f800000 ;  /* 0x2f800000ff0e7424 */ /* 0x000fe200078e00ff */
[----:B------:R-:W-:Y:S01]  /*12c0*/  I2FP.F32.U32 R5, R4 ;  /* 0x0000000400057245 */ /* 0x000fe20000201000 */
[----:B------:R-:W-:Y:S01]  /*12d0*/  IMAD.SHL.U32 R4, R16, 0x2, RZ ;  /* 0x0000000210047824 */ /* 0x000fe200078e00ff */
[----:B------:R-:W-:Y:S01]  /*12e0*/  LOP3.LUT R6, R6, R3, RZ, 0x3c, !PT ;  /* 0x0000000306067212 */ /* 0x000fe200078e3cff */
[-C--:B------:R-:W-:Y:S02]  /*12f0*/  FFMA R15, R15, R14.reuse, 1.1641532182693481445e-10 ;  /* 0x2f0000000f0f7423 */ /* 0x080fe4000000000e */
[----:B------:R-:W-:Y:S02]  /*1300*/  FFMA R5, R5, R14, 1.1641532182693481445e-10 ;  /* 0x2f00000005057423 */ /* 0x000fe4000000000e */
[----:B------:R-:W-:-:S05]  /*1310*/  IMAD.SHL.U32 R17, R6, 0x10, RZ ;  /* 0x0000001006117824 */ /* 0x000fca00078e00ff */
[----:B------:R-:W-:Y:S01]  /*1320*/  LOP3.LUT R17, R16, R4, R17, 0x96, !PT ;  /* 0x0000000410117212 */ /* 0x000fe200078e9611 */
[----:B------:R-:W-:Y:S01]  /*1330*/  FMUL R4, R15, R15 ;  /* 0x0000000f0f047220 */ /* 0x000fe20000400000 */
[----:B------:R-:W-:Y:S01]  /*1340*/  IMAD.SHL.U32 R16, R18, 0x2, RZ ;  /* 0x0000000212107824 */ /* 0x000fe200078e00ff */
[C---:B------:R-:W-:Y:S02]  /*1350*/  IADD3 R15, PT, PT, R2.reuse, 0x10974f, R3 ;  /* 0x0010974f020f7810 */ /* 0x040fe40007ffe003 */
[----:B------:R-:W-:Y:S01]  /*1360*/  LOP3.LUT R7, R17, R6, RZ, 0x3c, !PT ;  /* 0x0000000611077212 */ /* 0x000fe200078e3cff */
[----:B------:R-:W-:Y:S01]  /*1370*/  FFMA R5, R5, R5, R4 ;  /* 0x0000000505057223 */ /* 0x000fe20000000004 */
[----:B------:R-:W-:-:S03]  /*1380*/  IADD3 R4, PT, PT, R2, 0xb0f8a, R13 ;  /* 0x000b0f8a02047810 */ /* 0x000fc60007ffe00d */
[----:B------:R-:W-:Y:S01]  /*1390*/  IMAD.SHL.U32 R17, R7, 0x10, RZ ;  /* 0x0000001007117824 */ /* 0x000fe200078e00ff */
[----:B------:R1:W-:Y:S04]  /*13a0*/  F2I.TRUNC.NTZ R13, R5 ;  /* 0x00000005000d7305 */ /* 0x0003e8000020f100 */
[----:B------:R-:W-:Y:S02]  /*13b0*/  LOP3.LUT R16, R18, R16, R17, 0x96, !PT ;  /* 0x0000001012107212 */ /* 0x000fe400078e9611 */
[----:B------:R-:W-:Y:S02]  /*13c0*/  I2FP.F32.U32 R17, R15 ;  /* 0x0000000f00117245 */ /* 0x000fe40000201000 */
[----:B------:R-:W-:Y:S02]  /*13d0*/  I2FP.F32.U32 R15, R4 ;  /* 0x00000004000f7245 */ /* 0x000fe40000201000 */
[----:B------:R-:W-:Y:S01]  /*13e0*/  LOP3.LUT R4, R16, R7, RZ, 0x3c, !PT ;  /* 0x0000000710047212 */ /* 0x000fe200078e3cff */
[-C--:B------:R-:W-:Y:S01]  /*13f0*/  FFMA R17, R17, R14.reuse, 1.1641532182693481445e-10 ;  /* 0x2f00000011117423 */ /* 0x080fe2000000000e */
[----:B------:R-:W-:Y:S01]  /*1400*/  IADD3 R18, PT, PT, R2, 0x1ba6d9, R7 ;  /* 0x001ba6d902127810 */ /* 0x000fe20007ffe007 */
[----:B------:R-:W-:-:S02]  /*1410*/  FFMA R15, R15, R14, 1.1641532182693481445e-10 ;  /* 0x2f0000000f0f7423 */ /* 0x000fc4000000000e */
[----:B------:R-:W-:Y:S02]  /*1420*/  IMAD.SHL.U32 R19, R4, 0x10, RZ ;  /* 0x0000001004137824 */ /* 0x000fe400078e00ff */
[----:B------:R-:W-:Y:S01]  /*1430*/  FMUL R16, R17, R17 ;  /* 0x0000001111107220 */ /* 0x000fe20000400000 */
[----:B------:R-:W-:Y:S02]  /*1440*/  IADD3 R17, PT, PT, R2, 0x161f14, R6 ;  /* 0x00161f1402117810 */ /* 0x000fe40007ffe006 */
[----:B------:R-:W-:Y:S01]  /*1450*/  LOP3.LUT R19, R20, R21, R19, 0x96, !PT ;  /* 0x0000001514137212 */ /* 0x000fe200078e9613 */
[----:B------:R-:W-:Y:S01]  /*1460*/  FFMA R16, R15, R15, R16 ;  /* 0x0000000f0f107223 */ /* 0x000fe20000000010 */
[----:B------:R-:W-:Y:S02]  /*1470*/  I2FP.F32.U32 R15, R18 ;  /* 0x00000012000f7245 */ /* 0x000fe40000201000 */
[----:B-1----:R-:W-:Y:S02]  /*1480*/  LOP3.LUT R5, R19, R4, RZ, 0x3c, !PT ;  /* 0x0000000413057212 */ /* 0x002fe400078e3cff */
[C---:B------:R-:W-:Y:S01]  /*1490*/  IADD3 R19, PT, PT, R2.reuse, 0x212e9e, R4 ;  /* 0x00212e9e02137810 */ /* 0x040fe20007ffe004 */
[----:B------:R-:W-:Y:S01]  /*14a0*/  FFMA R15, R15, R14, 1.1641532182693481445e-10 ;  /* 0x2f0000000f0f7423 */ /* 0x000fe2000000000e */
[C---:B------:R-:W-:Y:S01]  /*14b0*/  IADD3 R20, PT, PT, R2.reuse, 0x26b663, R5 ;  /* 0x0026b66302147810 */ /* 0x040fe20007ffe005 */
[----:B------:R-:W-:Y:S01]  /*14c0*/  F2I.TRUNC.NTZ R16, R16 ;  /* 0x0000001000107305 */ /* 0x000fe2000020f100 */
[----:B------:R-:W-:Y:S01]  /*14d0*/  I2FP.F32.U32 R17, R17 ;  /* 0x0000001100117245 */ /* 0x000fe20000201000 */
[----:B------:R-:W-:Y:S01]  /*14e0*/  FMUL R18, R15, R15 ;  /* 0x0000000f0f127220 */ /* 0x000fe20000400000 */
[----:B------:R-:W-:Y:S01]  /*14f0*/  I2FP.F32.U32 R15, R20 ;  /* 0x00000014000f7245 */ /* 0x000fe20000201000 */
[----:B------:R-:W-:Y:S01]  /*1500*/  VIADD R2, R2, 0x2c3e28 ;  /* 0x002c3e2802027836 */ /* 0x000fe20000000000 */
[----:B------:R-:W-:Y:S01]  /*1510*/  I2FP.F32.U32 R19, R19 ;  /* 0x0000001300137245 */ /* 0x000fe20000201000 */
[----:B------:R-:W-:-:S02]  /*1520*/  FFMA R17, R17, R14, 1.1641532182693481445e-10 ;  /* 0x2f00000011117423 */ /* 0x000fc4000000000e */
[-C--:B------:R-:W-:Y:S02]  /*1530*/  FFMA R15, R15, R14.reuse, 1.1641532182693481445e-10 ;  /* 0x2f0000000f0f7423 */ /* 0x080fe4000000000e */
[----:B------:R-:W-:Y:S01]  /*1540*/  FFMA R19, R19, R14, 1.1641532182693481445e-10 ;  /* 0x2f00000013137423 */ /* 0x000fe2000000000e */
[----:B------:R-:W-:Y:S01]  /*1550*/  FFMA R18, R17, R17, R18 ;  /* 0x0000001111127223 */ /* 0x000fe20000000012 */
[----:B------:R-:W-:-:S04]  /*1560*/  FMUL R14, R15, R15 ;  /* 0x0000000f0f0e7220 */ /* 0x000fc80000400000 */
[----:B------:R-:W-:Y:S01]  /*1570*/  FFMA R14, R19, R19, R14 ;  /* 0x00000013130e7223 */ /* 0x000fe2000000000e */
[----:B------:R-:W1:Y:S08]  /*1580*/  F2I.TRUNC.NTZ R18, R18 ;  /* 0x0000001200127305 */ /* 0x000e70000020f100 */
[----:B------:R-:W2:Y:S01]  /*1590*/  F2I.TRUNC.NTZ R14, R14 ;  /* 0x0000000e000e7305 */ /* 0x000ea2000020f100 */
[----:B-1----:R-:W-:-:S04]  /*15a0*/  IADD3 R13, PT, PT, R18, R13, R16 ;  /* 0x0000000d120d7210 */ /* 0x002fc80007ffe010 */
[----:B--2---:R-:W-:-:S05]  /*15b0*/  IADD3 R10, PT, PT, R10, -R13, -R14 ;  /* 0x8000000d0a0a7210 */ /* 0x004fca0007ffe80e */
[----:B------:R-:W-:Y:S01]  /*15c0*/  VIADD R10, R10, 0x4 ;  /* 0x000000040a0a7836 */ /* 0x000fe20000000000 */
[----:B------:R-:W-:Y:S06]  /*15d0*/  BRA.U UP0, `(.L_x_8) ;  /* 0xfffffff900907547 */ /* 0x000fec000b83ffff */
[----:B------:R-:W1:Y:S01]  /*15e0*/  S2R R13, SR_CgaCtaId ;  /* 0x00000000000d7919 */ /* 0x000e620000008800 */
[----:B------:R-:W-:Y:S01]  /*15f0*/  MOV R2, 0x400 ;  /* 0x0000040000027802 */ /* 0x000fe20000000f00 */
[----:B------:R-:W-:Y:S01]  /*1600*/  VIADD R12, R12, 0x52b8f28 ;  /* 0x052b8f280c0c7836 */ /* 0x000fe20000000000 */
[----:B------:R-:W-:Y:S01]  /*1610*/  ISETP.NE.AND P0, PT, R11, RZ, PT ;  /* 0x000000ff0b00720c */ /* 0x000fe20003f05270 */
[----:B------:R2:W-:Y:S04]  /*1620*/  STG.E.64 desc[UR6][R8.64+0x8], R6 ;  /* 0x0000080608007986 */ /* 0x0005e8000c101b06 */
[----:B------:R2:W-:Y:S01]  /*1630*/  STG.E.64 desc[UR6][R8.64+0x10], R4 ;  /* 0x0000100408007986 */ /* 0x0005e2000c101b06 */
[----:B-1----:R-:W-:Y:S01]  /*1640*/  LEA R2, R13, R2, 0x18 ;  /* 0x000000020d027211 */ /* 0x002fe200078ec0ff */
[----:B------:R-:W-:-:S04]  /*1650*/  IMAD.MOV.U32 R13, RZ, RZ, R3 ;  /* 0x000000ffff0d7224 */ /* 0x000fc800078e0003 */
[----:B------:R-:W-:Y:S01]  /*1660*/  IMAD R11, R11, 0x4, R2 ;  /* 0x000000040b0b7824 */ /* 0x000fe200078e0202 */
[----:B------:R2:W-:Y:S04]  /*1670*/  STG.E.64 desc[UR6][R8.64], R12 ;  /* 0x0000000c08007986 */ /* 0x0005e8000c101b06 */
[----:B------:R2:W-:Y:S01]  /*1680*/  STS [R11], R10 ;  /* 0x0000000a0b007388 */ /* 0x0005e20000000800 */
[----:B------:R-:W-:Y:S06]  /*1690*/  BAR.SYNC.DEFER_BLOCKING 0x0 ;  /* 0x0000000000007b1d */ /* 0x000fec0000010000 */
[----:B------:R-:W-:Y:S05]  /*16a0*/  @P0 EXIT ;  /* 0x000000000000094d */ /* 0x000fea0003800000 */
[C---:B------:R-:W-:Y:S01]  /*16b0*/  ISETP.GE.U32.AND P0, PT, R0.reuse, 0x10, PT ;  /* 0x000000100000780c */ /* 0x040fe20003f06070 */
[----:B------:R-:W-:Y:S01]  /*16c0*/  IMAD.MOV.U32 R3, RZ, RZ, RZ ;  /* 0x000000ffff037224 */ /* 0x000fe200078e00ff */
[----:B------:R-:W-:Y:S01]  /*16d0*/  LOP3.LUT R23, R0, 0xf, RZ, 0xc0, !PT ;  /* 0x0000000f00177812 */ /* 0x000fe200078ec0ff */
[----:B------:R-:W-:-:S03]  /*16e0*/  IMAD.MOV.U32 R20, RZ, RZ, RZ ;  /* 0x000000ffff147224 */ /* 0x000fc600078e00ff */
[----:B------:R-:W-:-:S07]  /*16f0*/  ISETP.NE.AND P1, PT, R23, RZ, PT ;  /* 0x000000ff1700720c */ /* 0x000fce0003f25270 */
[----:B------:R-:W-:Y:S06]  /*1700*/  @!P0 BRA `(.L_x_9) ;  /* 0x0000000000548947 */ /* 0x000fec0003800000 */
[----:B------:R-:W-:Y:S01]  /*1710*/  LOP3.LUT R22, R0, 0xfffffff0, RZ, 0xc0, !PT ;  /* 0xfffffff000167812 */ /* 0x000fe200078ec0ff */
[----:B------:R-:W-:Y:S01]  /*1720*/  VIADD R21, R2, 0x20 ;  /* 0x0000002002157836 */ /* 0x000fe20000000000 */
[----:B------:R-:W-:Y:S01]  /*1730*/  LOP3.LUT R3, R0, 0x7f0, RZ, 0xc0, !PT ;  /* 0x000007f000037812 */ /* 0x000fe200078ec0ff */
[----:B------:R-:W-:Y:S02]  /*1740*/  IMAD.MOV.U32 R20, RZ, RZ, RZ ;  /* 0x000000ffff147224 */ /* 0x000fe400078e00ff */
[----:B------:R-:W-:-:S07]  /*1750*/  IMAD.MOV R22, RZ, RZ, -R22 ;  /* 0x000000ffff167224 */ /* 0x000fce00078e0a16 */
.L_x_10:
[----:B--2---:R-:W1:Y:S01]  /*1760*/  LDS.128 R4, [R21+-0x20] ;  /* 0xffffe00015047984 */ /* 0x004e620000000c00 */
[----:B------:R-:W-:-:S03]  /*1770*/  VIADD R22, R22, 0x10 ;  /* 0x0000001016167836 */ /* 0x000fc60000000000 */
[----:B0-----:R-:W0:Y:S02]  /*1780*/  LDS.128 R8, [R21+-0x10] ;  /* 0xfffff00015087984 */ /* 0x001e240000000c00 */
[----:B------:R-:W-:Y:S02]  /*1790*/  ISETP.NE.AND P0, PT, R22, RZ, PT ;  /* 0x000000ff1600720c */ /* 0x000fe40003f05270 */
[----:B------:R-:W2:Y:S04]  /*17a0*/  LDS.128 R12, [R21] ;  /* 0x00000000150c7984 */ /* 0x000ea80000000c00 */
[----:B------:R3:W4:Y:S02]  /*17b0*/  LDS.128 R16, [R21+0x10] ;  /* 0x0000100015107984 */ /* 0x0007240000000c00 */
[----:B---3--:R-:W-:Y:S01]  /*17c0*/  VIADD R21, R21, 0x40 ;  /* 0x0000004015157836 */ /* 0x008fe20000000000 */
[----:B-1----:R-:W-:-:S04]  /*17d0*/  IADD3 R4, PT, PT, R5, R4, R20 ;  /* 0x0000000405047210 */ /* 0x002fc80007ffe014 */
[----:B------:R-:W-:-:S04]  /*17e0*/  IADD3 R4, PT, PT, R7, R6, R4 ;  /* 0x0000000607047210 */ /* 0x000fc80007ffe004 */
[----:B0-----:R-:W-:-:S04]  /*17f0*/  IADD3 R4, PT, PT, R9, R8, R4 ;  /* 0x0000000809047210 */ /* 0x001fc80007ffe004 */
[----:B------:R-:W-:-:S04]  /*1800*/  IADD3 R4, PT, PT, R11, R10, R4 ;  /* 0x0000000a0b047210 */ /* 0x000fc80007ffe004 */
[----:B--2---:R-:W-:-:S04]  /*1810*/  IADD3 R4, PT, PT, R13, R12, R4 ;  /* 0x0000000c0d047210 */ /* 0x004fc80007ffe004 */
[----:B------:R-:W-:-:S04]  /*1820*/  IADD3 R4, PT, PT, R15, R14, R4 ;  /* 0x0000000e0f047210 */ /* 0x000fc80007ffe004 */
[----:B----4-:R-:W-:-:S04]  /*1830*/  IADD3 R4, PT, PT, R17, R16, R4 ;  /* 0x0000001011047210 */ /* 0x010fc80007ffe004 */
[----:B------:R-:W-:Y:S01]  /*1840*/  IADD3 R20, PT, PT, R19, R18, R4 ;  /* 0x0000001213147210 */ /* 0x000fe20007ffe004 */
[----:B------:R-:W-:Y:S06]  /*1850*/  @P0 BRA `(.L_x_10) ;  /* 0xfffffffc00c00947 */ /* 0x000fec000383ffff */
.L_x_9:
[----:B------:R-:W-:Y:S05]  /*1860*/  @!P1 BRA `(.L_x_11) ;  /* 0x0000000000789947 */ /* 0x000fea0003800000 */
[----:B------:R-:W-:Y:S02]  /*1870*/  ISETP.GE.U32.AND P0, PT, R23, 0x8, PT ;  /* 0x000000081700780c */ /* 0x000fe40003f06070 */
[----:B--2---:R-:W-:-:S04]  /*1880*/  LOP3.LUT R13, R0, 0x7, RZ, 0xc0, !PT ;  /* 0x00000007000d7812 */ /* 0x004fc800078ec0ff */
[----:B------:R-:W-:-:S07]  /*1890*/  ISETP.NE.AND P1, PT, R13, RZ, PT ;  /* 0x000000ff0d00720c */ /* 0x000fce0003f25270 */
[----:B------:R-:W-:Y:S06]  /*18a0*/  @!P0 BRA `(.L_x_12) ;  /* 0x0000000000208947 */ /* 0x000fec0003800000 */
[C---:B------:R-:W-:Y:S02]  /*18b0*/  IMAD R12, R3.reuse, 0x4, R2 ;  /* 0x00000004030c7824 */ /* 0x040fe400078e0202 */
[----:B------:R-:W-:-:S03]  /*18c0*/  VIADD R3, R3, 0x8 ;  /* 0x0000000803037836 */ /* 0x000fc60000000000 */
[----:B------:R-:W1:Y:S04]  /*18d0*/  LDS.128 R4, [R12] ;  /* 0x000000000c047984 */ /* 0x000e680000000c00 */
[----:B0-----:R-:W0:Y:S01]  /*18e0*/  LDS.128 R8, [R12+0x10] ;  /* 0x000010000c087984 */ /* 0x001e220000000c00 */
[----:B-1----:R-:W-:-:S04]  /*18f0*/  IADD3 R4, PT, PT, R5, R4, R20 ;  /* 0x0000000405047210 */ /* 0x002fc80007ffe014 */
[----:B------:R-:W-:-:S04]  /*1900*/  IADD3 R4, PT, PT, R7, R6, R4 ;  /* 0x0000000607047210 */ /* 0x000fc80007ffe004 */
[----:B0-----:R-:W-:-:S04]  /*1910*/  IADD3 R4, PT, PT, R9, R8, R4 ;  /* 0x0000000809047210 */ /* 0x001fc80007ffe004 */
[----:B------:R-:W-:-:S07]  /*1920*/  IADD3 R20, PT, PT, R11, R10, R4 ;  /* 0x0000000a0b147210 */ /* 0x000fce0007ffe004 */
.L_x_12:
[----:B------:R-:W-:Y:S05]  /*1930*/  @!P1 BRA `(.L_x_11) ;  /* 0x0000000000449947 */ /* 0x000fea0003800000 */
[----:B------:R-:W-:Y:S02]  /*1940*/  ISETP.GE.U32.AND P0, PT, R13, 0x4, PT ;  /* 0x000000040d00780c */ /* 0x000fe40003f06070 */
[----:B------:R-:W-:-:S04]  /*1950*/  LOP3.LUT R0, R0, 0x3, RZ, 0xc0, !PT ;  /* 0x0000000300007812 */ /* 0x000fc800078ec0ff */
[----:B------:R-:W-:-:S07]  /*1960*/  ISETP.NE.AND P1, PT, R0, RZ, PT ;  /* 0x000000ff0000720c */ /* 0x000fce0003f25270 */
[C---:B------:R-:W-:Y:S02]  /*1970*/  @P0 IMAD R4, R3.reuse, 0x4, R2 ;  /* 0x0000000403040824 */ /* 0x040fe400078e0202 */
[----:B------:R-:W-:-:S04]  /*1980*/  @P0 VIADD R3, R3, 0x4 ;  /* 0x0000000403030836 */ /* 0x000fc80000000000 */
[----:B------:R-:W1:Y:S02]  /*1990*/  @P0 LDS.128 R4, [R4] ;  /* 0x0000000004040984 */ /* 0x000e640000000c00 */
[----:B-1----:R-:W-:-:S04]  /*19a0*/  @P0 IADD3 R5, PT, PT, R5, R4, R20 ;  /* 0x0000000405050210 */ /* 0x002fc80007ffe014 */
[----:B------:R-:W-:Y:S01]  /*19b0*/  @P0 IADD3 R20, PT, PT, R7, R6, R5 ;  /* 0x0000000607140210 */ /* 0x000fe20007ffe005 */
[----:B------:R-:W-:Y:S06]  /*19c0*/  @!P1 BRA `(.L_x_11) ;  /* 0x0000000000209947 */ /* 0x000fec0003800000 */
[----:B------:R-:W-:Y:S02]  /*19d0*/  IMAD R2, R3, 0x4, R2 ;  /* 0x0000000403027824 */ /* 0x000fe400078e0202 */
[----:B------:R-:W-:-:S07]  /*19e0*/  IMAD.MOV R0, RZ, RZ, -R0 ;  /* 0x000000ffff007224 */ /* 0x000fce00078e0a00 */
.L_x_13:
[----:B------:R1:W2:Y:S01]  /*19f0*/  LDS R3, [R2] ;  /* 0x0000000002037984 */ /* 0x0002a20000000800 */
[----:B------:R-:W-:-:S05]  /*1a00*/  VIADD R0, R0, 0x1 ;  /* 0x0000000100007836 */ /* 0x000fca0000000000 */
[----:B------:R-:W-:Y:S01]  /*1a10*/  ISETP.NE.AND P0, PT, R0, RZ, PT ;  /* 0x000000ff0000720c */ /* 0x000fe20003f05270 */
[----:B-1----:R-:W-:Y:S02]  /*1a20*/  VIADD R2, R2, 0x4 ;  /* 0x0000000402027836 */ /* 0x002fe40000000000 */
[----:B--2---:R-:W-:-:S10]  /*1a30*/  IMAD.IADD R20, R3, 0x1, R20 ;  /* 0x0000000103147824 */ /* 0x004fd400078e0214 */
[----:B------:R-:W-:Y:S05]  /*1a40*/  @P0 BRA `(.L_x_13) ;  /* 0xfffffffc00e80947 */ /* 0x000fea000383ffff */
.L_x_11:
[----:B------:R-:W1:Y:S02]  /*1a50*/  LDC.64 R2, c[0x0][0x380] ;  /* 0x0000e000ff027b82 */ /* 0x000e640000000a00 */
[----:B-1----:R-:W-:Y:S01]  /*1a60*/  REDG.E.ADD.STRONG.GPU desc[UR6][R2.64], R20 ;  /* 0x000000140200798e */ /* 0x002fe2000c12e106 */
[----:B------:R-:W-:Y:S05]  /*1a70*/  EXIT ;  /* 0x000000000000794d */ /* 0x000fea0003800000 */
.L_x_14:
[----:B------:R-:W-:-:S00]  /*1a80*/  BRA `(.L_x_14) ;  /* 0xfffffffc00fc7947 */ /* 0x000fc0000383ffff */
[----:B------:R-:W-:-:S00]  /*1a90*/  NOP ;  /* 0x0000000000007918 */ /* 0x000fc00000000000 */
        /* <DEDUP_REMOVED lines=14> */
.L_x_15:


//--------------------- .nv.global.init           --------------------------
	.section	.nv.global.init,"aw",@progbits
	.align	4
.nv.global.init:
	.type		mrg32k3aM1SubSeq,@object
	.size		mrg32k3aM1SubSeq,(mrg32k3aM2SubSeq - mrg32k3aM1SubSeq)
mrg32k3aM1SubSeq:
        /*0000*/ 	.byte	0x0b, 0xcc, 0xee, 0x04, 0x73, 0x29, 0x8b, 0x6f, 0xf6, 0x53, 0x03, 0xf6, 0x23, 0xf6, 0xea, 0xda
        /* <DEDUP_REMOVED lines=125> */
	.type		mrg32k3aM2SubSeq,@object
	.size		mrg32k3aM2SubSeq,(mrg32k3aM1 - mrg32k3aM2SubSeq)
mrg32k3aM2SubSeq:
        /* <DEDUP_REMOVED lines=126> */
	.type		mrg32k3aM1,@object
	.size		mrg32k3aM1,(mrg32k3aM1Seq - mrg32k3aM1)
mrg32k3aM1:
        /* <DEDUP_REMOVED lines=144> */
	.type		mrg32k3aM1Seq,@object
	.size		mrg32k3aM1Seq,(mrg32k3aM2 - mrg32k3aM1Seq)
mrg32k3aM1Seq:
        /* <DEDUP_REMOVED lines=144> */
	.type		mrg32k3aM2,@object
	.size		mrg32k3aM2,(mrg32k3aM2Seq - mrg32k3aM2)
mrg32k3aM2:
        /* <DEDUP_REMOVED lines=144> */
	.type		mrg32k3aM2Seq,@object
	.size		mrg32k3aM2Seq,(precalc_xorwow_matrix - mrg32k3aM2Seq)
mrg32k3aM2Seq:
        /* <DEDUP_REMOVED lines=144> */
	.type		precalc_xorwow_matrix,@object
	.size		precalc_xorwow_matrix,(precalc_xorwow_offset_matrix - precalc_xorwow_matrix)
precalc_xorwow_matrix:
        /* <DEDUP_REMOVED lines=6400> */
	.type		precalc_xorwow_offset_matrix,@object
	.size		precalc_xorwow_offset_matrix,(.L_1 - precalc_xorwow_offset_matrix)
precalc_xorwow_offset_matrix:
        /* <DEDUP_REMOVED lines=6400> */
.L_1:


//--------------------- .nv.shared._Z4ornlPjP17curandStateXORWOW --------------------------
	.section	.nv.shared._Z4ornlPjP17curandStateXORWOW,"aw",@nobits
	.sectionflags	@""
	.align	4
.nv.shared._Z4ornlPjP17curandStateXORWOW:
	.zero		2048


//--------------------- .nv.shared.reserved.0     --------------------------
	.section	.nv.shared.reserved.0,"aw",@nobits
	.weak		__nv_reservedSMEM_offset_0_alias
	.size		__nv_reservedSMEM_offset_0_alias, 0, 64
	.other		__nv_reservedSMEM_offset_0_alias,@"STO_CUDA_RESERVED_SHARED STV_DEFAULT"
__nv_reservedSMEM_offset_0_alias:
	.zero		0
	.zero		64


//--------------------- .nv.constant0._Z4ornlPjP17curandStateXORWOW --------------------------
	.section	.nv.constant0._Z4ornlPjP17curandStateXORWOW,"a",@progbits
	.sectionflags	@""
	.align	4
.nv.constant0._Z4ornlPjP17curandStateXORWOW:
	.zero		912


//--------------------- SYMBOLS --------------------------

	.type		.nv.reservedSmem.offset0,@object
	.size		.nv.reservedSmem.offset0,0x4
	.type		.nv.reservedSmem.cap,@object
	.size		.nv.reservedSmem.cap,0x4
